def matmul_kernel(
    a_ptr,
    b_ptr,
    c_ptr,
    M,
    N,
    K,
    stride_am,
    stride_ak,
    stride_bk,
    stride_bn,
    stride_cm,
    stride_cn,
    BLOCK_M: tl.constexpr,
    BLOCK_N: tl.constexpr,
    BLOCK_K: tl.constexpr,
    GROUP_M: tl.constexpr,
):
    pid = tl.program_id(axis=0)
    num_pid_m = tl.cdiv(M, BLOCK_M)
    num_pid_n = tl.cdiv(N, BLOCK_N)
    num_pid_in_group = GROUP_M * num_pid_n
    group_id = pid // num_pid_in_group
    first_pid_m = group_id * GROUP_M
    group_size_m = min(num_pid_m - first_pid_m, GROUP_M)
    pid_m = first_pid_m + ((pid % num_pid_in_group) % group_size_m)
    pid_n = (pid % num_pid_in_group) // group_size_m

    offs_am = (pid_m * BLOCK_M + tl.arange(0, BLOCK_M)) % M
    offs_bn = (pid_n * BLOCK_N + tl.arange(0, BLOCK_N)) % N
    offs_k = tl.arange(0, BLOCK_K)
    a_ptrs = a_ptr + offs_am[:, None] * stride_am + offs_k[None, :] * stride_ak
    b_ptrs = b_ptr + offs_k[:, None] * stride_bk + offs_bn[None, :] * stride_bn

    acc = tl.zeros((BLOCK_M, BLOCK_N), dtype=tl.float32)
    for kk in range(0, tl.cdiv(K, BLOCK_K)):
        a = tl.load(a_ptrs, mask=offs_k[None, :] < K - kk * BLOCK_K, other=0.0)
        b = tl.load(b_ptrs, mask=offs_k[:, None] < K - kk * BLOCK_K, other=0.0)
        acc = tl.dot(a, b, acc)
        a_ptrs += BLOCK_K * stride_ak
        b_ptrs += BLOCK_K * stride_bk

    c = acc.to(c_ptr.dtype.element_ty)
    offs_cm = pid_m * BLOCK_M + tl.arange(0, BLOCK_M)
    offs_cn = pid_n * BLOCK_N + tl.arange(0, BLOCK_N)
    c_ptrs = c_ptr + offs_cm[:, None] * stride_cm + offs_cn[None, :] * stride_cn
    mask = (offs_cm[:, None] < M) & (offs_cn[None, :] < N)
    tl.store(c_ptrs, c, mask=mask)

# config = {"BLOCK_K": 64, "BLOCK_M": 32, "BLOCK_N": 16, "GROUP_M": 8, "arch": "sm_100", "dtype": "fp8e4m3", "num_ctas": 1, "num_stages": 2, "num_warps": 8}
# arch = sm_100


// ===== COMPILED SASS (sm_100a) =====

	.target	sm_100a

	.elftype	@"ET_EXEC"


//--------------------- .note.nv.tkinfo           --------------------------
	.section	.note.nv.tkinfo,"",@"SHT_NOTE"
	.sectionflags	@"SHF_NOTE_NV_TKINFO"
	.tkinfo
        /*0018*/ 	.word	0x00000081
        /*0030*/ 	.string	""
        /*0030*/ 	.string	"ptxas-blackwell"
        /*0030*/ 	.string	"Cuda compilation tools, release 12.9, V12.9.86"
        /*0030*/ 	.string	"Build cuda_12.9.r12.9/compiler.36037853_0"
        /*0030*/ 	.string	"-v  -suppress-debug-info  -lineinfo  -arch sm_100a "



//--------------------- .note.nv.cuver            --------------------------
	.section	.note.nv.cuver,"",@"SHT_NOTE"
	.sectionflags	@"SHF_NOTE_NV_CUVER"
        /*0018*/ 	.short	0x0001
        /*001a*/ 	.short	0x0064
        /*001c*/ 	.short	0x0001
        /*001e*/ 	.short	0x0000
        /*0020*/ 	.short	0x0001
        /*0022*/ 	.short	0x0000


//--------------------- .nv.info                  --------------------------
	.section	.nv.info,"",@"SHT_CUDA_INFO"
	.align	4


	//----- nvinfo : EIATTR_REGCOUNT
	.align		4
        /*0000*/ 	.byte	0x04, 0x2f
        /*0002*/ 	.short	(.L_1 - .L_0)
	.align		4
.L_0:
        /*0004*/ 	.word	index@(matmul_kernel)
        /*0008*/ 	.word	0x0000004f


	//----- nvinfo : EIATTR_FRAME_SIZE
	.align		4
.L_1:
        /*000c*/ 	.byte	0x04, 0x11
        /*000e*/ 	.short	(.L_3 - .L_2)
	.align		4
.L_2:
        /*0010*/ 	.word	index@(matmul_kernel)
        /*0014*/ 	.word	0x00000000


	//----- nvinfo : EIATTR_MIN_STACK_SIZE
	.align		4
.L_3:
        /*0018*/ 	.byte	0x04, 0x12
        /*001a*/ 	.short	(.L_5 - .L_4)
	.align		4
.L_4:
        /*001c*/ 	.word	index@(matmul_kernel)
        /*0020*/ 	.word	0x00000000
.L_5:


//--------------------- .nv.info.matmul_kernel    --------------------------
	.section	.nv.info.matmul_kernel,"",@"SHT_CUDA_INFO"
	.sectionflags	@""
	.align	4


	//----- nvinfo : EIATTR_CUDA_API_VERSION
	.align		4
        /*0000*/ 	.byte	0x04, 0x37
        /*0002*/ 	.short	(.L_7 - .L_6)
.L_6:
        /*0004*/ 	.word	0x00000081


	//----- nvinfo : EIATTR_KPARAM_INFO
	.align		4
.L_7:
        /*0008*/ 	.byte	0x04, 0x17
        /*000a*/ 	.short	(.L_9 - .L_8)
.L_8:
        /*000c*/ 	.word	0x00000000
        /*0010*/ 	.short	0x000d
        /*0012*/ 	.short	0x0048
        /*0014*/ 	.byte	0x00, 0xf4, 0x21, 0x00


	//----- nvinfo : EIATTR_KPARAM_INFO
	.align		4
.L_9:
        /*0018*/ 	.byte	0x04, 0x17
        /*001a*/ 	.short	(.L_11 - .L_10)
.L_10:
        /*001c*/ 	.word	0x00000000
        /*0020*/ 	.short	0x000c
        /*0022*/ 	.short	0x0040
        /*0024*/ 	.byte	0x00, 0xf4, 0x21, 0x00


	//----- nvinfo : EIATTR_KPARAM_INFO
	.align		4
.L_11:
        /*0028*/ 	.byte	0x04, 0x17
        /*002a*/ 	.short	(.L_13 - .L_12)
.L_12:
        /*002c*/ 	.word	0x00000000
        /*0030*/ 	.short	0x000b
        /*0032*/ 	.short	0x0038
        /*0034*/ 	.byte	0x00, 0xf0, 0x11, 0x00


	//----- nvinfo : EIATTR_KPARAM_INFO
	.align		4
.L_13:
        /*0038*/ 	.byte	0x04, 0x17
        /*003a*/ 	.short	(.L_15 - .L_14)
.L_14:
        /*003c*/ 	.word	0x00000000
        /*0040*/ 	.short	0x000a
        /*0042*/ 	.short	0x0034
        /*0044*/ 	.byte	0x00, 0xf0, 0x11, 0x00


	//----- nvinfo : EIATTR_KPARAM_INFO
	.align		4
.L_15:
        /*0048*/ 	.byte	0x04, 0x17
        /*004a*/ 	.short	(.L_17 - .L_16)
.L_16:
        /*004c*/ 	.word	0x00000000
        /*0050*/ 	.short	0x0009
        /*0052*/ 	.short	0x0030
        /*0054*/ 	.byte	0x00, 0xf0, 0x11, 0x00


	//----- nvinfo : EIATTR_KPARAM_INFO
	.align		4
.L_17:
        /*0058*/ 	.byte	0x04, 0x17
        /*005a*/ 	.short	(.L_19 - .L_18)
.L_18:
        /*005c*/ 	.word	0x00000000
        /*0060*/ 	.short	0x0008
        /*0062*/ 	.short	0x002c
        /*0064*/ 	.byte	0x00, 0xf0, 0x11, 0x00


	//----- nvinfo : EIATTR_KPARAM_INFO
	.align		4
.L_19:
        /*0068*/ 	.byte	0x04, 0x17
        /*006a*/ 	.short	(.L_21 - .L_20)
.L_20:
        /*006c*/ 	.word	0x00000000
        /*0070*/ 	.short	0x0007
        /*0072*/ 	.short	0x0028
        /*0074*/ 	.byte	0x00, 0xf0, 0x11, 0x00


	//----- nvinfo : EIATTR_KPARAM_INFO
	.align		4
.L_21:
        /*0078*/ 	.byte	0x04, 0x17
        /*007a*/ 	.short	(.L_23 - .L_22)
.L_22:
        /*007c*/ 	.word	0x00000000
        /*0080*/ 	.short	0x0006
        /*0082*/ 	.short	0x0024
        /*0084*/ 	.byte	0x00, 0xf0, 0x11, 0x00


	//----- nvinfo : EIATTR_KPARAM_INFO
	.align		4
.L_23:
        /*0088*/ 	.byte	0x04, 0x17
        /*008a*/ 	.short	(.L_25 - .L_24)
.L_24:
        /*008c*/ 	.word	0x00000000
        /*0090*/ 	.short	0x0005
        /*0092*/ 	.short	0x0020
        /*0094*/ 	.byte	0x00, 0xf0, 0x11, 0x00


	//----- nvinfo : EIATTR_KPARAM_INFO
	.align		4
.L_25:
        /*0098*/ 	.byte	0x04, 0x17
        /*009a*/ 	.short	(.L_27 - .L_26)
.L_26:
        /*009c*/ 	.word	0x00000000
        /*00a0*/ 	.short	0x0004
        /*00a2*/ 	.short	0x001c
        /*00a4*/ 	.byte	0x00, 0xf0, 0x11, 0x00


	//----- nvinfo : EIATTR_KPARAM_INFO
	.align		4
.L_27:
        /*00a8*/ 	.byte	0x04, 0x17
        /*00aa*/ 	.short	(.L_29 - .L_28)
.L_28:
        /*00ac*/ 	.word	0x00000000
        /*00b0*/ 	.short	0x0003
        /*00b2*/ 	.short	0x0018
        /*00b4*/ 	.byte	0x00, 0xf0, 0x11, 0x00


	//----- nvinfo : EIATTR_KPARAM_INFO
	.align		4
.L_29:
        /*00b8*/ 	.byte	0x04, 0x17
        /*00ba*/ 	.short	(.L_31 - .L_30)
.L_30:
        /*00bc*/ 	.word	0x00000000
        /*00c0*/ 	.short	0x0002
        /*00c2*/ 	.short	0x0010
        /*00c4*/ 	.byte	0x00, 0xf4, 0x21, 0x00


	//----- nvinfo : EIATTR_KPARAM_INFO
	.align		4
.L_31:
        /*00c8*/ 	.byte	0x04, 0x17
        /*00ca*/ 	.short	(.L_33 - .L_32)
.L_32:
        /*00cc*/ 	.word	0x00000000
        /*00d0*/ 	.short	0x0001
        /*00d2*/ 	.short	0x0008
        /*00d4*/ 	.byte	0x00, 0xf4, 0x21, 0x00


	//----- nvinfo : EIATTR_KPARAM_INFO
	.align		4
.L_33:
        /*00d8*/ 	.byte	0x04, 0x17
        /*00da*/ 	.short	(.L_35 - .L_34)
.L_34:
        /*00dc*/ 	.word	0x00000000
        /*00e0*/ 	.short	0x0000
        /*00e2*/ 	.short	0x0000
        /*00e4*/ 	.byte	0x00, 0xf4, 0x21, 0x00


	//----- nvinfo : EIATTR_SPARSE_MMA_MASK
	.align		4
.L_35:
        /*00e8*/ 	.byte	0x03, 0x50
        /*00ea*/ 	.short	0x0000


	//----- nvinfo : EIATTR_MAXREG_COUNT
	.align		4
        /*00ec*/ 	.byte	0x03, 0x1b
        /*00ee*/ 	.short	0x00ff


	//----- nvinfo : EIATTR_NUM_BARRIERS
	.align		4
        /*00f0*/ 	.byte	0x02, 0x4c
        /*00f2*/ 	.byte	0x01
	.zero		1


	//----- nvinfo : EIATTR_VRC_CTA_INIT_COUNT
	.align		4
        /*00f4*/ 	.byte	0x02, 0x4a
	.zero		1
	.zero		1


	//----- nvinfo : EIATTR_EXIT_INSTR_OFFSETS
	.align		4
        /*00f8*/ 	.byte	0x04, 0x1c
        /*00fa*/ 	.short	(.L_37 - .L_36)


	//   ....[0]....
.L_36:
        /*00fc*/ 	.word	0x00001c70


	//   ....[1]....
        /*0100*/ 	.word	0x00001cc0


	//----- nvinfo : EIATTR_REQNTID
	.align		4
.L_37:
        /*0104*/ 	.byte	0x04, 0x10
        /*0106*/ 	.short	(.L_39 - .L_38)
.L_38:
        /*0108*/ 	.word	0x00000100
        /*010c*/ 	.word	0x00000001
        /*0110*/ 	.word	0x00000001


	//----- nvinfo : EIATTR_CBANK_PARAM_SIZE
	.align		4
.L_39:
        /*0114*/ 	.byte	0x03, 0x19
        /*0116*/ 	.short	0x0050


	//----- nvinfo : EIATTR_PARAM_CBANK
	.align		4
        /*0118*/ 	.byte	0x04, 0x0a
        /*011a*/ 	.short	(.L_41 - .L_40)
	.align		4
.L_40:
        /*011c*/ 	.word	index@(.nv.constant0.matmul_kernel)
        /*0120*/ 	.short	0x0380
        /*0122*/ 	.short	0x0050


	//----- nvinfo : EIATTR_SW_WAR
	.align		4
.L_41:
        /*0124*/ 	.byte	0x04, 0x36
        /*0126*/ 	.short	(.L_43 - .L_42)
.L_42:
        /*0128*/ 	.word	0x00000008
.L_43:


//--------------------- .nv.compat                --------------------------
	.section	.nv.compat,"",@"SHT_CUDA_COMPAT_INFO"
	.align	4
        /*0000*/ 	.byte	0x02, 0x02, 0x02, 0x00, 0x02, 0x05, 0x05, 0x00, 0x02, 0x03, 0x00, 0x00, 0x02, 0x06, 0x01, 0x00


//--------------------- .nv.callgraph             --------------------------
	.section	.nv.callgraph,"",@"SHT_CUDA_CALLGRAPH"
	.align	4
	.sectionentsize	8
	.align		4
        /*0000*/ 	.word	0x00000000
	.align		4
        /*0004*/ 	.word	0xffffffff
	.align		4
        /*0008*/ 	.word	0x00000000
	.align		4
        /*000c*/ 	.word	0xfffffffe
	.align		4
        /*0010*/ 	.word	0x00000000
	.align		4
        /*0014*/ 	.word	0xfffffffd
	.align		4
        /*0018*/ 	.word	0x00000000
	.align		4
        /*001c*/ 	.word	0xfffffffc


//--------------------- .text.matmul_kernel       --------------------------
	.section	.text.matmul_kernel,"ax",@progbits
	.align	128
        .global         matmul_kernel
        .type           matmul_kernel,@function
        .size           matmul_kernel,(.L_x_3 - matmul_kernel)
        .other          matmul_kernel,@"STO_CUDA_ENTRY STV_DEFAULT"
matmul_kernel:
.text.matmul_kernel:
[----:B------:R-:W0:Y:S08]  /*0000*/  LDC R1, c[0x0][0x37c] ;  /* 0x0000df00ff017b82 */ /* 0x000e300000000800 */
[----:B------:R-:W1:Y:S01]  /*0010*/  LDC.64 R6, c[0x0][0x398] ;  /* 0x0000e600ff067b82 */ /* 0x000e620000000a00 */
[----:B------:R-:W2:Y:S01]  /*0020*/  S2R R5, SR_CTAID.X ;  /* 0x0000000000057919 */ /* 0x000ea20000002500 */
[----:B------:R-:W-:Y:S01]  /*0030*/  UMOV UR4, 0x400 ;  /* 0x0000040000047882 */ /* 0x000fe20000000000 */
[----:B------:R-:W3:Y:S01]  /*0040*/  LDCU.64 UR6, c[0x0][0x358] ;  /* 0x00006b00ff0677ac */ /* 0x000ee20008000a00 */
[----:B------:R-:W4:Y:S04]  /*0050*/  S2R R33, SR_TID.X ;  /* 0x0000000000217919 */ /* 0x000f280000002100 */
[----:B------:R-:W5:Y:S01]  /*0060*/  S2UR UR5, SR_CgaCtaId ;  /* 0x00000000000579c3 */ /* 0x000f620000008800 */
[----:B-1----:R-:W-:-:S05]  /*0070*/  VIADD R0, R7, 0xf ;  /* 0x0000000f07007836 */ /* 0x002fca0000000000 */
[----:B------:R-:W-:Y:S01]  /*0080*/  SHF.R.S32.HI R3, RZ, 0x1f, R0 ;  /* 0x0000001fff037819 */ /* 0x000fe20000011400 */
[----:B-----5:R-:W-:-:S03]  /*0090*/  ULEA UR4, UR5, UR4, 0x18 ;  /* 0x0000000405047291 */ /* 0x020fc6000f8ec0ff */
[----:B------:R-:W-:Y:S02]  /*00a0*/  LEA.HI R3, R3, R0, RZ, 0x4 ;  /* 0x0000000003037211 */ /* 0x000fe400078f20ff */
[----:B--2---:R-:W-:Y:S02]  /*00b0*/  IABS R10, R5 ;  /* 0x00000005000a7213 */ /* 0x004fe40000000000 */
[----:B------:R-:W-:-:S05]  /*00c0*/  SHF.R.S32.HI R3, RZ, 0x4, R3 ;  /* 0x00000004ff037819 */ /* 0x000fca0000011403 */
[----:B------:R-:W-:-:S05]  /*00d0*/  IMAD.SHL.U32 R4, R3, 0x8, RZ ;  /* 0x0000000803047824 */ /* 0x000fca00078e00ff */
[-C--:B------:R-:W-:Y:S02]  /*00e0*/  IABS R9, R4.reuse ;  /* 0x0000000400097213 */ /* 0x080fe40000000000 */
[----:B------:R-:W-:Y:S02]  /*00f0*/  IABS R12, R4 ;  /* 0x00000004000c7213 */ /* 0x000fe40000000000 */
[----:B------:R-:W1:Y:S08]  /*0100*/  I2F.RP R0, R9 ;  /* 0x0000000900007306 */ /* 0x000e700000209400 */
[----:B-1----:R-:W1:Y:S02]  /*0110*/  MUFU.RCP R0, R0 ;  /* 0x0000000000007308 */ /* 0x002e640000001000 */
[----:B-1----:R-:W-:-:S02]  /*0120*/  VIADD R2, R0, 0xffffffe ;  /* 0x0ffffffe00027836 */ /* 0x002fc40000000000 */
[----:B------:R-:W-:-:S04]  /*0130*/  IMAD.MOV R0, RZ, RZ, -R12 ;  /* 0x000000ffff007224 */ /* 0x000fc800078e0a0c */
[----:B------:R1:W2:Y:S02]  /*0140*/  F2I.FTZ.U32.TRUNC.NTZ R3, R2 ;  /* 0x0000000200037305 */ /* 0x0002a4000021f000 */
[----:B-1----:R-:W-:Y:S02]  /*0150*/  IMAD.MOV.U32 R2, RZ, RZ, RZ ;  /* 0x000000ffff027224 */ /* 0x002fe400078e00ff */
[----:B--2---:R-:W-:-:S04]  /*0160*/  IMAD.MOV R8, RZ, RZ, -R3 ;  /* 0x000000ffff087224 */ /* 0x004fc800078e0a03 */
[----:B------:R-:W-:Y:S02]  /*0170*/  IMAD R11, R8, R9, RZ ;  /* 0x00000009080b7224 */ /* 0x000fe400078e02ff */
[----:B------:R-:W-:Y:S02]  /*0180*/  IMAD.MOV.U32 R8, RZ, RZ, R10 ;  /* 0x000000ffff087224 */ /* 0x000fe400078e000a */
[----:B------:R-:W-:-:S06]  /*0190*/  IMAD.HI.U32 R3, R3, R11, R2 ;  /* 0x0000000b03037227 */ /* 0x000fcc00078e0002 */
[----:B------:R-:W-:-:S04]  /*01a0*/  IMAD.HI.U32 R3, R3, R8, RZ ;  /* 0x0000000803037227 */ /* 0x000fc800078e00ff */
[----:B------:R-:W-:-:S05]  /*01b0*/  IMAD R0, R3, R0, R8 ;  /* 0x0000000003007224 */ /* 0x000fca00078e0208 */
[----:B------:R-:W-:-:S13]  /*01c0*/  ISETP.GT.U32.AND P1, PT, R9, R0, PT ;  /* 0x000000000900720c */ /* 0x000fda0003f24070 */
[----:B------:R-:W-:Y:S02]  /*01d0*/  @!P1 IMAD.IADD R0, R0, 0x1, -R9 ;  /* 0x0000000100009824 */ /* 0x000fe400078e0a09 */
[----:B------:R-:W-:Y:S01]  /*01e0*/  @!P1 VIADD R3, R3, 0x1 ;  /* 0x0000000103039836 */ /* 0x000fe20000000000 */
[----:B------:R-:W-:Y:S02]  /*01f0*/  ISETP.NE.AND P1, PT, R4, RZ, PT ;  /* 0x000000ff0400720c */ /* 0x000fe40003f25270 */
[----:B------:R-:W-:Y:S02]  /*0200*/  ISETP.GE.U32.AND P0, PT, R0, R9, PT ;  /* 0x000000090000720c */ /* 0x000fe40003f06070 */
[----:B------:R-:W-:-:S04]  /*0210*/  LOP3.LUT R0, R5, R4, RZ, 0x3c, !PT ;  /* 0x0000000405007212 */ /* 0x000fc800078e3cff */
[----:B------:R-:W-:Y:S01]  /*0220*/  ISETP.GE.AND P2, PT, R0, RZ, PT ;  /* 0x000000ff0000720c */ /* 0x000fe20003f46270 */
[----:B------:R-:W-:-:S06]  /*0230*/  VIADD R0, R6, 0x1f ;  /* 0x0000001f06007836 */ /* 0x000fcc0000000000 */
[----:B------:R-:W-:-:S04]  /*0240*/  @P0 VIADD R3, R3, 0x1 ;  /* 0x0000000103030836 */ /* 0x000fc80000000000 */
[----:B------:R-:W-:Y:S01]  /*0250*/  IMAD.MOV.U32 R2, RZ, RZ, R3 ;  /* 0x000000ffff027224 */ /* 0x000fe200078e0003 */
[----:B------:R-:W-:-:S03]  /*0260*/  SHF.R.S32.HI R3, RZ, 0x1f, R0 ;  /* 0x0000001fff037819 */ /* 0x000fc60000011400 */
[----:B------:R-:W-:Y:S01]  /*0270*/  @!P2 IMAD.MOV R2, RZ, RZ, -R2 ;  /* 0x000000ffff02a224 */ /* 0x000fe200078e0a02 */
[----:B------:R-:W-:Y:S02]  /*0280*/  @!P1 LOP3.LUT R2, RZ, R4, RZ, 0x33, !PT ;  /* 0x00000004ff029212 */ /* 0x000fe400078e33ff */
[----:B------:R-:W-:-:S03]  /*0290*/  LEA.HI R3, R3, R0, RZ, 0x5 ;  /* 0x0000000003037211 */ /* 0x000fc600078f28ff */
[----:B------:R-:W-:Y:S02]  /*02a0*/  IMAD.SHL.U32 R10, R2, 0x8, RZ ;  /* 0x00000008020a7824 */ /* 0x000fe400078e00ff */
[----:B------:R-:W-:-:S03]  /*02b0*/  IMAD.MOV R2, RZ, RZ, -R2 ;  /* 0x000000ffff027224 */ /* 0x000fc600078e0a02 */
[----:B------:R-:W-:Y:S01]  /*02c0*/  LEA.HI.SX32 R3, R3, -R10, 0x1b ;  /* 0x8000000a03037211 */ /* 0x000fe200078fdaff */
[----:B------:R-:W-:-:S03]  /*02d0*/  IMAD R4, R4, R2, R5 ;  /* 0x0000000204047224 */ /* 0x000fc600078e0205 */
[----:B------:R-:W-:Y:S02]  /*02e0*/  VIMNMX R13, PT, PT, R3, 0x8, PT ;  /* 0x00000008030d7848 */ /* 0x000fe40003fe0100 */
[----:B------:R-:W-:Y:S02]  /*02f0*/  IABS R11, R4 ;  /* 0x00000004000b7213 */ /* 0x000fe40000000000 */
[----:B------:R-:W-:-:S04]  /*0300*/  IABS R9, R13 ;  /* 0x0000000d00097213 */ /* 0x000fc80000000000 */
[----:B------:R-:W1:Y:S08]  /*0310*/  I2F.RP R0, R9 ;  /* 0x0000000900007306 */ /* 0x000e700000209400 */
[----:B-1----:R-:W1:Y:S02]  /*0320*/  MUFU.RCP R0, R0 ;  /* 0x0000000000007308 */ /* 0x002e640000001000 */
[----:B-1----:R-:W-:-:S06]  /*0330*/  VIADD R3, R0, 0xffffffe ;  /* 0x0ffffffe00037836 */ /* 0x002fcc0000000000 */
[----:B------:R-:W1:Y:S02]  /*0340*/  F2I.FTZ.U32.TRUNC.NTZ R3, R3 ;  /* 0x0000000300037305 */ /* 0x000e64000021f000 */
[----:B-1----:R-:W-:-:S04]  /*0350*/  IMAD.MOV R8, RZ, RZ, -R3 ;  /* 0x000000ffff087224 */ /* 0x002fc800078e0a03 */
[----:B------:R-:W-:Y:S01]  /*0360*/  IMAD.MOV.U32 R2, RZ, RZ, R8 ;  /* 0x000000ffff027224 */ /* 0x000fe200078e0008 */
[----:B------:R-:W-:-:S03]  /*0370*/  IABS R8, R13 ;  /* 0x0000000d00087213 */ /* 0x000fc60000000000 */
[----:B------:R-:W-:Y:S02]  /*0380*/  IMAD R5, R2, R9, RZ ;  /* 0x0000000902057224 */ /* 0x000fe400078e02ff */
[----:B------:R-:W-:Y:S02]  /*0390*/  IMAD.MOV.U32 R2, RZ, RZ, RZ ;  /* 0x000000ffff027224 */ /* 0x000fe400078e00ff */
[----:B------:R-:W-:Y:S02]  /*03a0*/  IMAD.MOV R0, RZ, RZ, -R8 ;  /* 0x000000ffff007224 */ /* 0x000fe400078e0a08 */
[----:B------:R-:W-:Y:S01]  /*03b0*/  IMAD.HI.U32 R2, R3, R5, R2 ;  /* 0x0000000503027227 */ /* 0x000fe200078e0002 */
[----:B------:R-:W1:Y:S01]  /*03c0*/  LDC R8, c[0x0][0x3a0] ;  /* 0x0000e800ff087b82 */ /* 0x000e620000000800 */
[----:B----4-:R-:W-:-:S04]  /*03d0*/  LOP3.LUT R3, R33, 0x1f, RZ, 0xc0, !PT ;  /* 0x0000001f21037812 */ /* 0x010fc800078ec0ff */
[----:B------:R-:W-:-:S04]  /*03e0*/  IMAD.HI.U32 R2, R2, R11, RZ ;  /* 0x0000000b02027227 */ /* 0x000fc800078e00ff */
[----:B------:R-:W-:Y:S01]  /*03f0*/  IMAD R0, R2, R0, R11 ;  /* 0x0000000002007224 */ /* 0x000fe200078e020b */
[----:B------:R-:W-:-:S04]  /*0400*/  SHF.R.U32.HI R11, RZ, 0x5, R33 ;  /* 0x00000005ff0b7819 */ /* 0x000fc80000011621 */
[----:B------:R-:W-:Y:S02]  /*0410*/  ISETP.GT.U32.AND P1, PT, R9, R0, PT ;  /* 0x000000000900720c */ /* 0x000fe40003f24070 */
[----:B------:R-:W-:Y:S01]  /*0420*/  SGXT.U32 R11, R11, 0x3 ;  /* 0x000000030b0b781a */ /* 0x000fe20000000000 */
[----:B-1----:R-:W-:-:S10]  /*0430*/  VIADD R8, R8, 0x3f ;  /* 0x0000003f08087836 */ /* 0x002fd40000000000 */
[----:B------:R-:W-:Y:S02]  /*0440*/  @!P1 IMAD.IADD R0, R0, 0x1, -R9 ;  /* 0x0000000100009824 */ /* 0x000fe400078e0a09 */
[----:B------:R-:W-:Y:S01]  /*0450*/  @!P1 VIADD R2, R2, 0x1 ;  /* 0x0000000102029836 */ /* 0x000fe20000000000 */
[----:B------:R-:W-:Y:S02]  /*0460*/  ISETP.NE.AND P1, PT, R13, RZ, PT ;  /* 0x000000ff0d00720c */ /* 0x000fe40003f25270 */
[----:B------:R-:W-:Y:S02]  /*0470*/  ISETP.GE.U32.AND P0, PT, R0, R9, PT ;  /* 0x000000090000720c */ /* 0x000fe40003f06070 */
[----:B------:R-:W-:Y:S02]  /*0480*/  LOP3.LUT R0, R4, R13, RZ, 0x3c, !PT ;  /* 0x0000000d04007212 */ /* 0x000fe400078e3cff */
[----:B------:R-:W-:Y:S02]  /*0490*/  LOP3.LUT R9, R33, 0xc0, RZ, 0xc0, !PT ;  /* 0x000000c021097812 */ /* 0x000fe400078ec0ff */
[----:B------:R-:W-:-:S07]  /*04a0*/  ISETP.GE.AND P2, PT, R0, RZ, PT ;  /* 0x000000ff0000720c */ /* 0x000fce0003f46270 */
[----:B------:R-:W-:Y:S01]  /*04b0*/  @P0 VIADD R2, R2, 0x1 ;  /* 0x0000000102020836 */ /* 0x000fe20000000000 */
[----:B------:R-:W-:-:S05]  /*04c0*/  ISETP.GT.AND P0, PT, R8, 0x3f, PT ;  /* 0x0000003f0800780c */ /* 0x000fca0003f04270 */
[----:B------:R-:W-:Y:S01]  /*04d0*/  @!P2 IMAD.MOV R2, RZ, RZ, -R2 ;  /* 0x000000ffff02a224 */ /* 0x000fe200078e0a02 */
[----:B------:R-:W-:-:S05]  /*04e0*/  @!P1 LOP3.LUT R2, RZ, R13, RZ, 0x33, !PT ;  /* 0x0000000dff029212 */ /* 0x000fca00078e33ff */
[----:B------:R-:W-:Y:S02]  /*04f0*/  IMAD.MOV R0, RZ, RZ, -R2 ;  /* 0x000000ffff007224 */ /* 0x000fe400078e0a02 */
[----:B------:R-:W-:Y:S01]  /*0500*/  @!P0 IMAD.SHL.U32 R31, R33, 0x10, RZ ;  /* 0x00000010211f8824 */ /* 0x000fe200078e00ff */
[----:B------:R-:W-:Y:S01]  /*0510*/  @!P0 CS2R R20, SRZ ;  /* 0x0000000000148805 */ /* 0x000fe2000001ff00 */
[----:B------:R-:W-:Y:S01]  /*0520*/  IMAD R0, R13, R0, R4 ;  /* 0x000000000d007224 */ /* 0x000fe200078e0204 */
[----:B------:R-:W-:Y:S01]  /*0530*/  @!P0 CS2R R22, SRZ ;  /* 0x0000000000168805 */ /* 0x000fe2000001ff00 */
[----:B------:R-:W-:Y:S02]  /*0540*/  IMAD.SHL.U32 R30, R2, 0x10, RZ ;  /* 0x00000010021e7824 */ /* 0x000fe400078e00ff */
[----:B------:R-:W-:-:S04]  /*0550*/  IMAD.IADD R0, R10, 0x1, R0 ;  /* 0x000000010a007824 */ /* 0x000fc800078e0200 */
[----:B------:R-:W-:Y:S01]  /*0560*/  IMAD R32, R0, 0x20, R3 ;  /* 0x0000002000207824 */ /* 0x000fe200078e0203 */
[----:B0--3--:R-:W-:Y:S06]  /*0570*/  @!P0 BRA `(.L_x_0) ;  /* 0x0000001400008947 */ /* 0x009fec0003800000 */
[----:B------:R-:W-:Y:S01]  /*0580*/  IABS R17, R6 ;  /* 0x0000000600117213 */ /* 0x000fe20000000000 */
[----:B------:R-:W0:Y:S01]  /*0590*/  LDCU.64 UR8, c[0x0][0x388] ;  /* 0x00007100ff0877ac */ /* 0x000e220008000a00 */
[----:B------:R-:W-:Y:S01]  /*05a0*/  IABS R14, R7 ;  /* 0x00000007000e7213 */ /* 0x000fe20000000000 */
[----:B------:R-:W-:Y:S01]  /*05b0*/  IMAD.SHL.U32 R31, R33, 0x10, RZ ;  /* 0x00000010211f7824 */ /* 0x000fe200078e00ff */
[----:B------:R-:W1:Y:S01]  /*05c0*/  I2F.RP R10, R17 ;  /* 0x00000011000a7306 */ /* 0x000e620000209400 */
[----:B------:R-:W-:Y:S01]  /*05d0*/  LEA.HI R16, R9, R30, RZ, 0x1a ;  /* 0x0000001e09107211 */ /* 0x000fe200078fd0ff */
[----:B------:R-:W2:Y:S01]  /*05e0*/  LDCU UR10, c[0x0][0x3a4] ;  /* 0x00007480ff0a77ac */ /* 0x000ea20008000800 */
[----:B------:R-:W-:Y:S02]  /*05f0*/  ISETP.GE.AND P3, PT, R32, RZ, PT ;  /* 0x000000ff2000720c */ /* 0x000fe40003f66270 */
[----:B------:R-:W-:Y:S02]  /*0600*/  CS2R R20, SRZ ;  /* 0x0000000000147805 */ /* 0x000fe4000001ff00 */
[----:B------:R-:W-:Y:S01]  /*0610*/  IABS R15, R16 ;  /* 0x00000010000f7213 */ /* 0x000fe20000000000 */
[C---:B------:R-:W-:Y:S01]  /*0620*/  VIADD R18, R16.reuse, 0x8 ;  /* 0x0000000810127836 */ /* 0x040fe20000000000 */
[----:B------:R-:W-:Y:S01]  /*0630*/  SHF.R.U32.HI R29, RZ, 0x2, R33 ;  /* 0x00000002ff1d7819 */ /* 0x000fe20000011621 */
[----:B------:R-:W3:Y:S01]  /*0640*/  I2F.RP R0, R14 ;  /* 0x0000000e00007306 */ /* 0x000ee20000209400 */
[----:B------:R-:W-:Y:S01]  /*0650*/  VIADD R19, R16, 0x4 ;  /* 0x0000000410137836 */ /* 0x000fe20000000000 */
[----:B------:R-:W4:Y:S01]  /*0660*/  LDCU.64 UR12, c[0x0][0x380] ;  /* 0x00007000ff0c77ac */ /* 0x000f220008000a00 */
[----:B------:R-:W-:Y:S01]  /*0670*/  CS2R R22, SRZ ;  /* 0x0000000000167805 */ /* 0x000fe2000001ff00 */
[----:B------:R-:W0:Y:S04]  /*0680*/  LDCU UR5, c[0x0][0x3a0] ;  /* 0x00007400ff0577ac */ /* 0x000e280008000800 */
[----:B-1----:R-:W1:Y:S08]  /*0690*/  MUFU.RCP R10, R10 ;  /* 0x0000000a000a7308 */ /* 0x002e700000001000 */
[----:B---3--:R-:W3:Y:S01]  /*06a0*/  MUFU.RCP R0, R0 ;  /* 0x0000000000007308 */ /* 0x008ee20000001000 */
[----:B-1----:R-:W-:Y:S01]  /*06b0*/  VIADD R4, R10, 0xffffffe ;  /* 0x0ffffffe0a047836 */ /* 0x002fe20000000000 */
[----:B------:R-:W-:-:S06]  /*06c0*/  IABS R10, R32 ;  /* 0x00000020000a7213 */ /* 0x000fcc0000000000 */
[----:B------:R1:W5:Y:S01]  /*06d0*/  F2I.FTZ.U32.TRUNC.NTZ R5, R4 ;  /* 0x0000000400057305 */ /* 0x000362000021f000 */
[----:B---3--:R-:W-:Y:S02]  /*06e0*/  VIADD R2, R0, 0xffffffe ;  /* 0x0ffffffe00027836 */ /* 0x008fe40000000000 */
[----:B------:R-:W-:-:S05]  /*06f0*/  VIADD R0, R16, 0xc ;  /* 0x0000000c10007836 */ /* 0x000fca0000000000 */
[----:B------:R3:W0:Y:S01]  /*0700*/  F2I.FTZ.U32.TRUNC.NTZ R3, R2 ;  /* 0x0000000200037305 */ /* 0x000622000021f000 */
[----:B-1----:R-:W-:Y:S02]  /*0710*/  IMAD.MOV.U32 R4, RZ, RZ, RZ ;  /* 0x000000ffff047224 */ /* 0x002fe400078e00ff */
[----:B-----5:R-:W-:Y:S02]  /*0720*/  IMAD.MOV R12, RZ, RZ, -R5 ;  /* 0x000000ffff0c7224 */ /* 0x020fe400078e0a05 */
[----:B---3--:R-:W-:Y:S02]  /*0730*/  IMAD.MOV.U32 R2, RZ, RZ, RZ ;  /* 0x000000ffff027224 */ /* 0x008fe400078e00ff */
[----:B------:R-:W-:-:S04]  /*0740*/  IMAD R9, R12, R17, RZ ;  /* 0x000000110c097224 */ /* 0x000fc800078e02ff */
[----:B------:R-:W-:Y:S01]  /*0750*/  IMAD.HI.U32 R4, R5, R9, R4 ;  /* 0x0000000905047227 */ /* 0x000fe200078e0004 */
[----:B------:R-:W-:-:S03]  /*0760*/  IABS R9, R0 ;  /* 0x0000000000097213 */ /* 0x000fc60000000000 */
[----:B0-----:R-:W-:Y:S02]  /*0770*/  IMAD.MOV R13, RZ, RZ, -R3 ;  /* 0x000000ffff0d7224 */ /* 0x001fe400078e0a03 */
[----:B------:R-:W-:-:S04]  /*0780*/  IMAD.HI.U32 R4, R4, R10, RZ ;  /* 0x0000000a04047227 */ /* 0x000fc800078e00ff */
[----:B------:R-:W-:Y:S02]  /*0790*/  IMAD.MOV R4, RZ, RZ, -R4 ;  /* 0x000000ffff047224 */ /* 0x000fe400078e0a04 */
[----:B------:R-:W-:Y:S01]  /*07a0*/  IMAD R5, R13, R14, RZ ;  /* 0x0000000e0d057224 */ /* 0x000fe200078e02ff */
[----:B------:R-:W-:Y:S01]  /*07b0*/  IABS R13, R19 ;  /* 0x00000013000d7213 */ /* 0x000fe20000000000 */
[----:B------:R-:W-:Y:S02]  /*07c0*/  IMAD R10, R17, R4, R10 ;  /* 0x00000004110a7224 */ /* 0x000fe400078e020a */
[----:B------:R-:W-:-:S03]  /*07d0*/  IMAD.HI.U32 R2, R3, R5, R2 ;  /* 0x0000000503027227 */ /* 0x000fc600078e0002 */
[----:B------:R-:W-:Y:S01]  /*07e0*/  ISETP.GT.U32.AND P1, PT, R17, R10, PT ;  /* 0x0000000a1100720c */ /* 0x000fe20003f24070 */
[----:B------:R-:W-:Y:S01]  /*07f0*/  IMAD.MOV.U32 R5, RZ, RZ, R9 ;  /* 0x000000ffff057224 */ /* 0x000fe200078e0009 */
[----:B------:R-:W-:-:S03]  /*0800*/  IABS R9, R18 ;  /* 0x0000001200097213 */ /* 0x000fc60000000000 */
[----:B------:R-:W-:-:S04]  /*0810*/  IMAD.HI.U32 R3, R2, R5, RZ ;  /* 0x0000000502037227 */ /* 0x000fc800078e00ff */
[----:B------:R-:W-:-:S04]  /*0820*/  IMAD.MOV R3, RZ, RZ, -R3 ;  /* 0x000000ffff037224 */ /* 0x000fc800078e0a03 */
[----:B------:R-:W-:Y:S02]  /*0830*/  IMAD R4, R14, R3, R5 ;  /* 0x000000030e047224 */ /* 0x000fe400078e0205 */
[----:B------:R-:W-:-:S03]  /*0840*/  IMAD.HI.U32 R3, R2, R9, RZ ;  /* 0x0000000902037227 */ /* 0x000fc600078e00ff */
[----:B------:R-:W-:Y:S01]  /*0850*/  ISETP.GT.U32.AND P0, PT, R14, R4, PT ;  /* 0x000000040e00720c */ /* 0x000fe20003f04070 */
[----:B------:R-:W-:Y:S01]  /*0860*/  @!P1 IMAD.IADD R10, R10, 0x1, -R17 ;  /* 0x000000010a0a9824 */ /* 0x000fe200078e0a11 */
[----:B------:R-:W-:Y:S01]  /*0870*/  ISETP.GE.AND P1, PT, R0, RZ, PT ;  /* 0x000000ff0000720c */ /* 0x000fe20003f26270 */
[----:B------:R-:W-:Y:S01]  /*0880*/  IMAD.HI.U32 R5, R2, R13, RZ ;  /* 0x0000000d02057227 */ /* 0x000fe200078e00ff */
[----:B------:R-:W-:Y:S02]  /*0890*/  LOP3.LUT R0, R33, 0x3, RZ, 0xc0, !PT ;  /* 0x0000000321007812 */ /* 0x000fe400078ec0ff */
[----:B------:R-:W-:Y:S01]  /*08a0*/  ISETP.GT.U32.AND P2, PT, R17, R10, PT ;  /* 0x0000000a1100720c */ /* 0x000fe20003f44070 */
[----:B------:R-:W-:Y:S02]  /*08b0*/  IMAD.MOV R3, RZ, RZ, -R3 ;  /* 0x000000ffff037224 */ /* 0x000fe400078e0a03 */
[----:B------:R-:W-:Y:S02]  /*08c0*/  IMAD.MOV R12, RZ, RZ, -R5 ;  /* 0x000000ffff0c7224 */ /* 0x000fe400078e0a05 */
[----:B------:R-:W-:Y:S01]  /*08d0*/  IMAD R5, R14, R3, R9 ;  /* 0x000000030e057224 */ /* 0x000fe200078e0209 */
[----:B------:R-:W-:Y:S01]  /*08e0*/  SHF.R.S32.HI R3, RZ, 0x1f, R8 ;  /* 0x0000001fff037819 */ /* 0x000fe20000011408 */
[----:B------:R-:W-:-:S03]  /*08f0*/  IMAD.HI.U32 R2, R2, R15, RZ ;  /* 0x0000000f02027227 */ /* 0x000fc600078e00ff */
[C---:B------:R-:W-:Y:S01]  /*0900*/  ISETP.GT.U32.AND P5, PT, R14.reuse, R5, PT ;  /* 0x000000050e00720c */ /* 0x040fe20003fa4070 */
[----:B------:R-:W-:Y:S01]  /*0910*/  IMAD R9, R14, R12, R13 ;  /* 0x0000000c0e097224 */ /* 0x000fe200078e020d */
[----:B------:R-:W-:Y:S01]  /*0920*/  LEA.HI R39, R3, R8, RZ, 0x6 ;  /* 0x0000000803277211 */ /* 0x000fe200078f30ff */
[----:B------:R-:W-:Y:S01]  /*0930*/  IMAD.MOV R2, RZ, RZ, -R2 ;  /* 0x000000ffff027224 */ /* 0x000fe200078e0a02 */
[----:B------:R-:W-:Y:S01]  /*0940*/  LOP3.LUT R8, R31, 0x200, RZ, 0xc0, !PT ;  /* 0x000002001f087812 */ /* 0x000fe200078ec0ff */
[----:B------:R-:W-:Y:S01]  /*0950*/  @!P2 IMAD.IADD R10, R10, 0x1, -R17 ;  /* 0x000000010a0aa824 */ /* 0x000fe200078e0a11 */
[C---:B------:R-:W-:Y:S01]  /*0960*/  ISETP.GT.U32.AND P6, PT, R14.reuse, R9, PT ;  /* 0x000000090e00720c */ /* 0x040fe20003fc4070 */
[----:B------:R-:W-:Y:S01]  /*0970*/  IMAD R2, R14, R2, R15 ;  /* 0x000000020e027224 */ /* 0x000fe200078e020f */
[----:B------:R-:W0:Y:S01]  /*0980*/  LDC R17, c[0x0][0x3ac] ;  /* 0x0000eb00ff117b82 */ /* 0x000e220000000800 */
[--C-:B------:R-:W-:Y:S01]  /*0990*/  @!P0 IMAD.IADD R4, R4, 0x1, -R14.reuse ;  /* 0x0000000104048824 */ /* 0x100fe200078e0a0e */
[----:B------:R-:W-:Y:S01]  /*09a0*/  ISETP.GE.AND P0, PT, R16, RZ, PT ;  /* 0x000000ff1000720c */ /* 0x000fe20003f06270 */
[----:B------:R-:W-:Y:S01]  /*09b0*/  IMAD.SHL.U32 R3, R33, 0x40, RZ ;  /* 0x0000004021037824 */ /* 0x000fe200078e00ff */
[C---:B------:R-:W-:Y:S01]  /*09c0*/  ISETP.GT.U32.AND P2, PT, R14.reuse, R2, PT ;  /* 0x000000020e00720c */ /* 0x040fe20003f44070 */
[----:B------:R-:W-:Y:S01]  /*09d0*/  @!P5 IMAD.IADD R5, R5, 0x1, -R14 ;  /* 0x000000010505d824 */ /* 0x000fe200078e0a0e */
[----:B------:R-:W-:Y:S01]  /*09e0*/  ISETP.GT.U32.AND P4, PT, R14, R4, PT ;  /* 0x000000040e00720c */ /* 0x000fe20003f84070 */
[----:B------:R-:W-:Y:S01]  /*09f0*/  IMAD R0, R0, 0x88, RZ ;  /* 0x0000008800007824 */ /* 0x000fe200078e02ff */
[----:B------:R-:W-:Y:S01]  /*0a00*/  LOP3.LUT R3, R3, 0x1c0, RZ, 0xc0, !PT ;  /* 0x000001c003037812 */ /* 0x000fe200078ec0ff */
[----:B------:R-:W-:Y:S01]  /*0a10*/  @!P3 IMAD.MOV R10, RZ, RZ, -R10 ;  /* 0x000000ffff0ab224 */ /* 0x000fe200078e0a0a */
[----:B------:R-:W-:Y:S01]  /*0a20*/  ISETP.NE.AND P5, PT, R6, RZ, PT ;  /* 0x000000ff0600720c */ /* 0x000fe20003fa5270 */
[--C-:B------:R-:W-:Y:S01]  /*0a30*/  @!P6 IMAD.IADD R9, R9, 0x1, -R14.reuse ;  /* 0x000000010909e824 */ /* 0x100fe200078e0a0e */
[----:B------:R-:W-:Y:S01]  /*0a40*/  ISETP.GT.U32.AND P6, PT, R14, R5, PT ;  /* 0x000000050e00720c */ /* 0x000fe20003fc4070 */
[C---:B------:R-:W-:Y:S01]  /*0a50*/  IMAD.SHL.U32 R12, R33.reuse, 0x8, RZ ;  /* 0x00000008210c7824 */ /* 0x040fe200078e00ff */
[----:B------:R-:W-:Y:S01]  /*0a60*/  LOP3.LUT R29, R0, 0x17, R29, 0x78, !PT ;  /* 0x00000017001d7812 */ /* 0x000fe200078e781d */
[C---:B------:R-:W-:Y:S01]  /*0a70*/  IMAD.SHL.U32 R13, R33.reuse, 0x2, RZ ;  /* 0x00000002210d7824 */ /* 0x040fe200078e00ff */
[----:B------:R-:W-:Y:S01]  /*0a80*/  ISETP.GT.U32.AND P3, PT, R14, R9, PT ;  /* 0x000000090e00720c */ /* 0x000fe20003f64070 */
[--C-:B------:R-:W-:Y:S01]  /*0a90*/  @!P2 IMAD.IADD R2, R2, 0x1, -R14.reuse ;  /* 0x000000010202a824 */ /* 0x100fe200078e0a0e */
[----:B------:R-:W-:Y:S01]  /*0aa0*/  LOP3.LUT R0, R33, 0x3f, RZ, 0xc0, !PT ;  /* 0x0000003f21007812 */ /* 0x000fe200078ec0ff */
[----:B------:R-:W-:Y:S01]  /*0ab0*/  @!P4 IMAD.IADD R4, R4, 0x1, -R14 ;  /* 0x000000010404c824 */ /* 0x000fe200078e0a0e */
[----:B------:R-:W-:-:S02]  /*0ac0*/  LOP3.LUT R12, R12, 0x30, R13, 0x48, !PT ;  /* 0x000000300c0c7812 */ /* 0x000fc400078e480d */
[----:B------:R-:W-:Y:S01]  /*0ad0*/  ISETP.GT.U32.AND P2, PT, R14, R2, PT ;  /* 0x000000020e00720c */ /* 0x000fe20003f44070 */
[----:B------:R-:W-:Y:S01]  /*0ae0*/  @!P1 IMAD.MOV R4, RZ, RZ, -R4 ;  /* 0x000000ffff049224 */ /* 0x000fe200078e0a04 */
[----:B------:R-:W-:Y:S01]  /*0af0*/  IADD3 R3, PT, PT, R8, UR4, R3 ;  /* 0x0000000408037c10 */ /* 0x000fe2000fffe003 */
[--C-:B------:R-:W-:Y:S01]  /*0b00*/  @!P6 IMAD.IADD R5, R5, 0x1, -R14.reuse ;  /* 0x000000010505e824 */ /* 0x100fe200078e0a0e */
[----:B------:R-:W-:Y:S01]  /*0b10*/  ISETP.GE.AND P4, PT, R18, RZ, PT ;  /* 0x000000ff1200720c */ /* 0x000fe20003f86270 */
[----:B0-----:R-:W-:Y:S01]  /*0b20*/  IMAD R0, R0, R17, RZ ;  /* 0x0000001100007224 */ /* 0x001fe200078e02ff */
[----:B------:R-:W-:Y:S01]  /*0b30*/  ISETP.GE.AND P6, PT, R19, RZ, PT ;  /* 0x000000ff1300720c */ /* 0x000fe20003fc6270 */
[----:B------:R-:W-:Y:S01]  /*0b40*/  IMAD.IADD R28, R12, 0x1, R3 ;  /* 0x000000010c1c7824 */ /* 0x000fe200078e0203 */
[----:B------:R-:W-:Y:S01]  /*0b50*/  @!P5 LOP3.LUT R10, RZ, R6, RZ, 0x33, !PT ;  /* 0x00000006ff0ad212 */ /* 0x000fe200078e33ff */
[--C-:B------:R-:W-:Y:S01]  /*0b60*/  @!P3 IMAD.IADD R9, R9, 0x1, -R14.reuse ;  /* 0x000000010909b824 */ /* 0x100fe200078e0a0e */
[----:B------:R-:W0:Y:S01]  /*0b70*/  LDC R3, c[0x0][0x3a8] ;  /* 0x0000ea00ff037b82 */ /* 0x000e220000000800 */
[----:B------:R-:W-:Y:S01]  /*0b80*/  IADD3 R15, P3, PT, R0, UR8, RZ ;  /* 0x00000008000f7c10 */ /* 0x000fe2000ff7e0ff */
[----:B------:R-:W1:Y:S01]  /*0b90*/  LDCU UR8, c[0x0][0x3b0] ;  /* 0x00007600ff0877ac */ /* 0x000e620008000800 */
[----:B------:R-:W-:Y:S01]  /*0ba0*/  @!P2 IMAD.IADD R2, R2, 0x1, -R14 ;  /* 0x000000010202a824 */ /* 0x000fe200078e0a0e */
[----:B------:R-:W-:Y:S01]  /*0bb0*/  ISETP.NE.AND P2, PT, R7, RZ, PT ;  /* 0x000000ff0700720c */ /* 0x000fe20003f45270 */
[----:B--2---:R-:W-:Y:S01]  /*0bc0*/  IMAD R10, R10, UR10, RZ ;  /* 0x0000000a0a0a7c24 */ /* 0x004fe2000f8e02ff */
[----:B------:R-:W-:Y:S01]  /*0bd0*/  LEA.HI.X.SX32 R13, R0, UR9, 0x1, P3 ;  /* 0x00000009000d7c11 */ /* 0x000fe200098f0eff */
[----:B------:R-:W-:Y:S01]  /*0be0*/  @!P4 IMAD.MOV R5, RZ, RZ, -R5 ;  /* 0x000000ffff05c224 */ /* 0x000fe200078e0a05 */
[----:B------:R-:W-:Y:S01]  /*0bf0*/  SHF.R.S32.HI R0, RZ, 0x7, R33 ;  /* 0x00000007ff007819 */ /* 0x000fe20000011421 */
[----:B------:R-:W-:Y:S01]  /*0c00*/  @!P6 IMAD.MOV R9, RZ, RZ, -R9 ;  /* 0x000000ffff09e224 */ /* 0x000fe200078e0a09 */
[----:B------:R-:W-:Y:S01]  /*0c10*/  LOP3.LUT R7, RZ, R7, RZ, 0x33, !PT ;  /* 0x00000007ff077212 */ /* 0x000fe200078e33ff */
[----:B------:R-:W-:Y:S01]  /*0c20*/  @!P0 IMAD.MOV R2, RZ, RZ, -R2 ;  /* 0x000000ffff028224 */ /* 0x000fe200078e0a02 */
[----:B------:R-:W-:-:S02]  /*0c30*/  SGXT R0, R0, 0x1 ;  /* 0x000000010000781a */ /* 0x000fc40000000200 */
[----:B----4-:R-:W-:Y:S02]  /*0c40*/  IADD3 R14, P0, PT, R10, UR12, RZ ;  /* 0x0000000c0a0e7c10 */ /* 0x010fe4000ff1e0ff */
[C---:B------:R-:W-:Y:S02]  /*0c50*/  SEL R38, R7.reuse, R4, !P2 ;  /* 0x0000000407267207 */ /* 0x040fe40005000000 */
[C---:B------:R-:W-:Y:S02]  /*0c60*/  SEL R40, R7.reuse, R5, !P2 ;  /* 0x0000000507287207 */ /* 0x040fe40005000000 */
[C---:B------:R-:W-:Y:S01]  /*0c70*/  SEL R42, R7.reuse, R9, !P2 ;  /* 0x00000009072a7207 */ /* 0x040fe20005000000 */
[----:B-1----:R-:W-:Y:S01]  /*0c80*/  IMAD R38, R38, UR8, RZ ;  /* 0x0000000826267c24 */ /* 0x002fe2000f8e02ff */
[----:B------:R-:W-:Y:S01]  /*0c90*/  SEL R44, R7, R2, !P2 ;  /* 0x00000002072c7207 */ /* 0x000fe20005000000 */
[----:B------:R-:W-:Y:S01]  /*0ca0*/  IMAD R40, R40, UR8, RZ ;  /* 0x0000000828287c24 */ /* 0x000fe2000f8e02ff */
[----:B------:R-:W-:Y:S01]  /*0cb0*/  LOP3.LUT R16, R0, 0x88, RZ, 0xc0, !PT ;  /* 0x0000008800107812 */ /* 0x000fe200078ec0ff */
[----:B------:R-:W-:Y:S01]  /*0cc0*/  IMAD R42, R42, UR8, RZ ;  /* 0x000000082a2a7c24 */ /* 0x000fe2000f8e02ff */
[----:B------:R-:W-:Y:S01]  /*0cd0*/  LOP3.LUT R34, R0, 0x90, RZ, 0xc0, !PT ;  /* 0x0000009000227812 */ /* 0x000fe200078ec0ff */
[----:B------:R-:W-:Y:S01]  /*0ce0*/  IMAD R44, R44, UR8, RZ ;  /* 0x000000082c2c7c24 */ /* 0x000fe2000f8e02ff */
[----:B------:R-:W-:Y:S01]  /*0cf0*/  LEA.HI.X.SX32 R12, R10, UR13, 0x1, P0 ;  /* 0x0000000d0a0c7c11 */ /* 0x000fe200080f0eff */
[----:B------:R-:W-:Y:S01]  /*0d00*/  IMAD.SHL.U32 R2, R17, 0x40, RZ ;  /* 0x0000004011027824 */ /* 0x000fe200078e00ff */
[----:B------:R-:W-:-:S02]  /*0d10*/  LOP3.LUT R4, R11, 0x8, RZ, 0xfc, !PT ;  /* 0x000000080b047812 */ /* 0x000fc400078efcff */
[C---:B------:R-:W-:Y:S02]  /*0d20*/  LOP3.LUT R7, R11.reuse, 0x10, RZ, 0xfc, !PT ;  /* 0x000000100b077812 */ /* 0x040fe400078efcff */
[C---:B------:R-:W-:Y:S01]  /*0d30*/  LOP3.LUT R8, R11.reuse, 0x20, RZ, 0xfc, !PT ;  /* 0x000000200b087812 */ /* 0x040fe200078efcff */
[-C--:B0-----:R-:W-:Y:S01]  /*0d40*/  IMAD R4, R4, R3.reuse, RZ ;  /* 0x0000000304047224 */ /* 0x081fe200078e02ff */
[----:B------:R-:W-:Y:S01]  /*0d50*/  LOP3.LUT R9, R11, 0x28, RZ, 0xfc, !PT ;  /* 0x000000280b097812 */ /* 0x000fe200078efcff */
[-C--:B------:R-:W-:Y:S01]  /*0d60*/  IMAD R7, R7, R3.reuse, RZ ;  /* 0x0000000307077224 */ /* 0x080fe200078e02ff */
[C---:B------:R-:W-:Y:S01]  /*0d70*/  LOP3.LUT R10, R11.reuse, 0x30, RZ, 0xfc, !PT ;  /* 0x000000300b0a7812 */ /* 0x040fe200078efcff */
[-C--:B------:R-:W-:Y:S01]  /*0d80*/  IMAD R11, R11, R3.reuse, RZ ;  /* 0x000000030b0b7224 */ /* 0x080fe200078e02ff */
[----:B------:R-:W-:Y:S01]  /*0d90*/  LEA.HI R6, R33, 0x38, RZ, 0x1b ;  /* 0x0000003821067811 */ /* 0x000fe200078fd8ff */
[-C--:B------:R-:W-:Y:S01]  /*0da0*/  IMAD R9, R9, R3.reuse, RZ ;  /* 0x0000000309097224 */ /* 0x080fe200078e02ff */
[----:B------:R-:W-:Y:S01]  /*0db0*/  LEA.HI R5, R33, 0x18, RZ, 0x1b ;  /* 0x0000001821057811 */ /* 0x000fe200078fd8ff */
[-C--:B------:R-:W-:Y:S01]  /*0dc0*/  IMAD R10, R10, R3.reuse, RZ ;  /* 0x000000030a0a7224 */ /* 0x080fe200078e02ff */
[--C-:B------:R-:W-:Y:S01]  /*0dd0*/  LOP3.LUT R0, R16, 0x7f, R33.reuse, 0x78, !PT ;  /* 0x0000007f10007812 */ /* 0x100fe200078e7821 */
[-C--:B------:R-:W-:Y:S01]  /*0de0*/  IMAD R8, R8, R3.reuse, RZ ;  /* 0x0000000308087224 */ /* 0x080fe200078e02ff */
[----:B------:R-:W-:Y:S01]  /*0df0*/  LOP3.LUT R34, R34, 0x7f, R33, 0x78, !PT ;  /* 0x0000007f22227812 */ /* 0x000fe200078e7821 */
[-C--:B------:R-:W-:Y:S01]  /*0e00*/  IMAD R6, R6, R3.reuse, RZ ;  /* 0x0000000306067224 */ /* 0x080fe200078e02ff */
[----:B------:R-:W-:Y:S01]  /*0e10*/  SHF.R.S32.HI R39, RZ, 0x6, R39 ;  /* 0x00000006ff277819 */ /* 0x000fe20000011427 */
[----:B------:R-:W-:Y:S01]  /*0e20*/  IMAD R5, R5, R3, RZ ;  /* 0x0000000305057224 */ /* 0x000fe200078e02ff */
[----:B------:R-:W-:Y:S01]  /*0e30*/  LOP3.LUT R35, R29, 0x8, RZ, 0x3c, !PT ;  /* 0x000000081d237812 */ /* 0x000fe200078e3cff */
[----:B------:R-:W-:Y:S01]  /*0e40*/  IMAD.SHL.U32 R3, R3, 0x40, RZ ;  /* 0x0000004003037824 */ /* 0x000fe200078e00ff */
[----:B------:R-:W-:-:S02]  /*0e50*/  LOP3.LUT R36, R0, 0x10, RZ, 0x3c, !PT ;  /* 0x0000001000247812 */ /* 0x000fc400078e3cff */
[----:B------:R-:W-:Y:S02]  /*0e60*/  LOP3.LUT R37, R34, 0x20, RZ, 0x3c, !PT ;  /* 0x0000002022257812 */ /* 0x000fe400078e3cff */
[----:B------:R-:W-:Y:S02]  /*0e70*/  SHF.R.S32.HI R46, RZ, 0x1f, R38 ;  /* 0x0000001fff2e7819 */ /* 0x000fe40000011426 */
[----:B------:R-:W-:Y:S02]  /*0e80*/  SHF.R.S32.HI R48, RZ, 0x1f, R40 ;  /* 0x0000001fff307819 */ /* 0x000fe40000011428 */
[----:B------:R-:W-:Y:S02]  /*0e90*/  SHF.R.S32.HI R52, RZ, 0x1f, R42 ;  /* 0x0000001fff347819 */ /* 0x000fe4000001142a */
[----:B------:R-:W-:-:S07]  /*0ea0*/  SHF.R.S32.HI R54, RZ, 0x1f, R44 ;  /* 0x0000001fff367819 */ /* 0x000fce000001142c */
.L_x_1:
[----:B------:R-:W-:Y:S02]  /*0eb0*/  LEA.HI R16, R33, 0x18, RZ, 0x1b ;  /* 0x0000001821107811 */ /* 0x000fe400078fd8ff */
[----:B------:R-:W-:Y:S02]  /*0ec0*/  SHF.R.U32.HI R26, RZ, 0x5, R33 ;  /* 0x00000005ff1a7819 */ /* 0x000fe40000011621 */
[----:B------:R-:W-:Y:S02]  /*0ed0*/  ISETP.GE.AND P1, PT, R16, UR5, PT ;  /* 0x0000000510007c0c */ /* 0x000fe4000bf26270 */
[----:B------:R-:W-:Y:S02]  /*0ee0*/  IADD3 R24, P0, PT, R5, R14, RZ ;  /* 0x0000000e05187210 */ /* 0x000fe40007f1e0ff */
[----:B------:R-:W-:Y:S02]  /*0ef0*/  LEA.HI R16, R33, 0x38, RZ, 0x1b ;  /* 0x0000003821107811 */ /* 0x000fe400078fd8ff */
[----:B------:R-:W-:-:S02]  /*0f00*/  SGXT.U32 R26, R26, 0x3 ;  /* 0x000000031a1a781a */ /* 0x000fc40000000000 */
[----:B------:R-:W-:Y:S02]  /*0f10*/  LEA.HI.X.SX32 R25, R5, R12, 0x1, P0 ;  /* 0x0000000c05197211 */ /* 0x000fe400000f0eff */
[----:B------:R-:W-:Y:S02]  /*0f20*/  ISETP.GE.AND P0, PT, R16, UR5, PT ;  /* 0x0000000510007c0c */ /* 0x000fe4000bf06270 */
[C---:B------:R-:W-:Y:S02]  /*0f30*/  LOP3.LUT R16, R26.reuse, 0x8, RZ, 0xfc, !PT ;  /* 0x000000081a107812 */ /* 0x040fe400078efcff */
[C---:B------:R-:W-:Y:S02]  /*0f40*/  ISETP.GE.AND P5, PT, R26.reuse, UR5, PT ;  /* 0x000000051a007c0c */ /* 0x040fe4000bfa6270 */
[----:B------:R-:W-:Y:S02]  /*0f50*/  PRMT R47, RZ, 0x7610, R47 ;  /* 0x00007610ff2f7816 */ /* 0x000fe4000000002f */
[----:B------:R-:W-:-:S02]  /*0f60*/  LOP3.LUT R17, R26, 0x10, RZ, 0xfc, !PT ;  /* 0x000000101a117812 */ /* 0x000fc400078efcff */
[----:B------:R-:W-:Y:S02]  /*0f70*/  ISETP.GE.AND P3, PT, R16, UR5, PT ;  /* 0x0000000510007c0c */ /* 0x000fe4000bf66270 */
[----:B------:R-:W-:Y:S01]  /*0f80*/  IADD3 R16, P2, PT, R11, R14, RZ ;  /* 0x0000000e0b107210 */ /* 0x000fe20007f5e0ff */
[----:B------:R0:W2:Y:S01]  /*0f90*/  @!P1 LDG.E.U8 R47, desc[UR6][R24.64] ;  /* 0x00000006182f9981 */ /* 0x0000a2000c1e1100 */
[----:B------:R-:W-:Y:S02]  /*0fa0*/  LOP3.LUT R19, R26, 0x20, RZ, 0xfc, !PT ;  /* 0x000000201a137812 */ /* 0x000fe400078efcff */
[----:B------:R-:W-:Y:S02]  /*0fb0*/  ISETP.GE.AND P4, PT, R17, UR5, PT ;  /* 0x0000000511007c0c */ /* 0x000fe4000bf86270 */
[----:B------:R-:W-:Y:S02]  /*0fc0*/  PRMT R41, RZ, 0x7610, R41 ;  /* 0x00007610ff297816 */ /* 0x000fe40000000029 */
[----:B------:R-:W-:-:S02]  /*0fd0*/  LEA.HI.X.SX32 R17, R11, R12, 0x1, P2 ;  /* 0x0000000c0b117211 */ /* 0x000fc400010f0eff */
[----:B------:R-:W-:Y:S02]  /*0fe0*/  IADD3 R18, P1, PT, R4, R14, RZ ;  /* 0x0000000e04127210 */ /* 0x000fe40007f3e0ff */
[----:B------:R-:W-:Y:S01]  /*0ff0*/  ISETP.GE.AND P2, PT, R19, UR5, PT ;  /* 0x0000000513007c0c */ /* 0x000fe2000bf46270 */
[----:B------:R1:W3:Y:S01]  /*1000*/  @!P5 LDG.E.U8 R41, desc[UR6][R16.64] ;  /* 0x000000061029d981 */ /* 0x0002e2000c1e1100 */
[----:B------:R-:W-:Y:S02]  /*1010*/  PRMT R43, RZ, 0x7610, R43 ;  /* 0x00007610ff2b7816 */ /* 0x000fe4000000002b */
[----:B------:R-:W-:Y:S02]  /*1020*/  LOP3.LUT R27, R26, 0x28, RZ, 0xfc, !PT ;  /* 0x000000281a1b7812 */ /* 0x000fe400078efcff */
[----:B------:R-:W-:Y:S02]  /*1030*/  LEA.HI.X.SX32 R19, R4, R12, 0x1, P1 ;  /* 0x0000000c04137211 */ /* 0x000fe400008f0eff */
[----:B------:R-:W-:-:S02]  /*1040*/  IADD3 R50, P6, PT, R7, R14, RZ ;  /* 0x0000000e07327210 */ /* 0x000fc40007fde0ff */
[----:B0-----:R-:W-:Y:S01]  /*1050*/  LOP3.LUT R24, R26, 0x30, RZ, 0xfc, !PT ;  /* 0x000000301a187812 */ /* 0x001fe200078efcff */
[----:B------:R0:W4:Y:S01]  /*1060*/  @!P3 LDG.E.U8 R43, desc[UR6][R18.64] ;  /* 0x00000006122bb981 */ /* 0x000122000c1e1100 */
[----:B------:R-:W-:Y:S02]  /*1070*/  IADD3 R26, P5, PT, R8, R14, RZ ;  /* 0x0000000e081a7210 */ /* 0x000fe40007fbe0ff */
[----:B------:R-:W-:Y:S02]  /*1080*/  PRMT R45, RZ, 0x7610, R45 ;  /* 0x00007610ff2d7816 */ /* 0x000fe4000000002d */
[----:B------:R-:W-:Y:S02]  /*1090*/  ISETP.GE.AND P1, PT, R27, UR5, PT ;  /* 0x000000051b007c0c */ /* 0x000fe4000bf26270 */
[----:B------:R-:W-:Y:S02]  /*10a0*/  LEA.HI.X.SX32 R51, R7, R12, 0x1, P6 ;  /* 0x0000000c07337211 */ /* 0x000fe400030f0eff */
[----:B------:R-:W-:-:S02]  /*10b0*/  PRMT R49, RZ, 0x7610, R49 ;  /* 0x00007610ff317816 */ /* 0x000fc40000000031 */
[----:B------:R-:W-:Y:S01]  /*10c0*/  LEA.HI.X.SX32 R27, R8, R12, 0x1, P5 ;  /* 0x0000000c081b7211 */ /* 0x000fe200028f0eff */
[----:B------:R-:W5:Y:S01]  /*10d0*/  @!P4 LDG.E.U8 R45, desc[UR6][R50.64] ;  /* 0x00000006322dc981 */ /* 0x000f62000c1e1100 */
[----:B------:R-:W-:Y:S02]  /*10e0*/  ISETP.GE.AND P3, PT, R24, UR5, PT ;  /* 0x0000000518007c0c */ /* 0x000fe4000bf66270 */
[-C--:B-1----:R-:W-:Y:S01]  /*10f0*/  IADD3 R16, P4, PT, R10, R14.reuse, RZ ;  /* 0x0000000e0a107210 */ /* 0x082fe20007f9e0ff */
[----:B------:R1:W2:Y:S01]  /*1100*/  @!P2 LDG.E.U8 R49, desc[UR6][R26.64] ;  /* 0x000000061a31a981 */ /* 0x0002a2000c1e1100 */
[-C--:B------:R-:W-:Y:S02]  /*1110*/  IADD3 R24, P5, PT, R9, R14.reuse, RZ ;  /* 0x0000000e09187210 */ /* 0x080fe40007fbe0ff */
[----:B0-----:R-:W-:Y:S02]  /*1120*/  IADD3 R18, P2, PT, R6, R14, RZ ;  /* 0x0000000e06127210 */ /* 0x001fe40007f5e0ff */
[----:B------:R-:W-:-:S02]  /*1130*/  PRMT R55, RZ, 0x7610, R55 ;  /* 0x00007610ff377816 */ /* 0x000fc40000000037 */
[-C--:B------:R-:W-:Y:S02]  /*1140*/  LEA.HI.X.SX32 R17, R10, R12.reuse, 0x1, P4 ;  /* 0x0000000c0a117211 */ /* 0x080fe400020f0eff */
[----:B------:R-:W-:Y:S02]  /*1150*/  PRMT R53, RZ, 0x7610, R53 ;  /* 0x00007610ff357816 */ /* 0x000fe40000000035 */
[----:B------:R-:W-:Y:S01]  /*1160*/  PRMT R57, RZ, 0x7610, R57 ;  /* 0x00007610ff397816 */ /* 0x000fe20000000039 */
[----:B------:R0:W4:Y:S01]  /*1170*/  @!P3 LDG.E.U8 R55, desc[UR6][R16.64] ;  /* 0x000000061037b981 */ /* 0x000122000c1e1100 */
[-C--:B------:R-:W-:Y:S02]  /*1180*/  LEA.HI.X.SX32 R25, R9, R12.reuse, 0x1, P5 ;  /* 0x0000000c09197211 */ /* 0x080fe400028f0eff */
[----:B------:R-:W-:-:S03]  /*1190*/  LEA.HI.X.SX32 R19, R6, R12, 0x1, P2 ;  /* 0x0000000c06137211 */ /* 0x000fc600010f0eff */
[----:B------:R0:W4:Y:S04]  /*11a0*/  @!P1 LDG.E.U8 R53, desc[UR6][R24.64] ;  /* 0x0000000618359981 */ /* 0x000128000c1e1100 */
[----:B------:R0:W4:Y:S01]  /*11b0*/  @!P0 LDG.E.U8 R57, desc[UR6][R18.64] ;  /* 0x0000000612398981 */ /* 0x000122000c1e1100 */
[----:B------:R-:W-:Y:S01]  /*11c0*/  BAR.SYNC.DEFER_BLOCKING 0x0 ;  /* 0x0000000000007b1d */ /* 0x000fe20000010000 */
[----:B-1----:R-:W-:Y:S02]  /*11d0*/  LOP3.LUT R26, R33, 0x3f, RZ, 0xc0, !PT ;  /* 0x0000003f211a7812 */ /* 0x002fe400078ec0ff */
[----:B------:R-:W-:Y:S02]  /*11e0*/  IADD3 RZ, P0, PT, R44, R15, RZ ;  /* 0x0000000f2cff7210 */ /* 0x000fe40007f1e0ff */
[----:B------:R-:W-:-:S02]  /*11f0*/  ISETP.GE.AND P3, PT, R26, UR5, PT ;  /* 0x000000051a007c0c */ /* 0x000fc4000bf66270 */
[-C--:B------:R-:W-:Y:S01]  /*1200*/  IADD3 RZ, P1, PT, R40, R15.reuse, RZ ;  /* 0x0000000f28ff7210 */ /* 0x080fe20007f3e0ff */
[----:B------:R-:W-:Y:S01]  /*1210*/  IMAD.X R27, R54, 0x1, R13, P0 ;  /* 0x00000001361b7824 */ /* 0x000fe200000e060d */
[-C--:B------:R-:W-:Y:S02]  /*1220*/  IADD3 RZ, P2, PT, R42, R15.reuse, RZ ;  /* 0x0000000f2aff7210 */ /* 0x080fe40007f5e0ff */
[----:B------:R-:W-:Y:S01]  /*1230*/  IADD3 RZ, P0, PT, R38, R15, RZ ;  /* 0x0000000f26ff7210 */ /* 0x000fe20007f1e0ff */
[----:B------:R-:W-:Y:S01]  /*1240*/  IMAD.IADD R26, R44, 0x1, R15 ;  /* 0x000000012c1a7824 */ /* 0x000fe200078e020f */
[----:B------:R-:W-:Y:S01]  /*1250*/  PRMT R51, RZ, 0x7610, R51 ;  /* 0x00007610ff337816 */ /* 0x000fe20000000033 */
[----:B0-----:R-:W-:Y:S01]  /*1260*/  IMAD.IADD R16, R40, 0x1, R15 ;  /* 0x0000000128107824 */ /* 0x001fe200078e020f */
[----:B------:R-:W-:Y:S01]  /*1270*/  PRMT R67, RZ, 0x7610, R67 ;  /* 0x00007610ff437816 */ /* 0x000fe20000000043 */
[----:B------:R-:W-:Y:S01]  /*1280*/  IMAD.X R17, R48, 0x1, R13, P1 ;  /* 0x0000000130117824 */ /* 0x000fe200008e060d */
[----:B------:R-:W-:Y:S01]  /*1290*/  PRMT R71, RZ, 0x7610, R71 ;  /* 0x00007610ff477816 */ /* 0x000fe20000000047 */
[----:B------:R-:W-:Y:S01]  /*12a0*/  IMAD.IADD R24, R42, 0x1, R15 ;  /* 0x000000012a187824 */ /* 0x000fe200078e020f */
[----:B------:R-:W-:Y:S01]  /*12b0*/  PRMT R69, RZ, 0x7610, R69 ;  /* 0x00007610ff457816 */ /* 0x000fe20000000045 */
[----:B------:R-:W-:-:S02]  /*12c0*/  IMAD.X R25, R52, 0x1, R13, P2 ;  /* 0x0000000134197824 */ /* 0x000fc400010e060d */
[----:B------:R-:W-:Y:S02]  /*12d0*/  IMAD.IADD R18, R38, 0x1, R15 ;  /* 0x0000000126127824 */ /* 0x000fe400078e020f */
[----:B------:R-:W-:Y:S01]  /*12e0*/  IMAD.X R19, R46, 0x1, R13, P0 ;  /* 0x000000012e137824 */ /* 0x000fe200000e060d */
[----:B---3--:R-:W-:Y:S04]  /*12f0*/  STS.U8 [R0+UR4], R41 ;  /* 0x0000002900007988 */ /* 0x008fe80008000004 */
[----:B-----5:R-:W-:Y:S04]  /*1300*/  STS.U8 [R0+UR4+0x200], R45 ;  /* 0x0002002d00007988 */ /* 0x020fe80008000004 */
[----:B--2---:R-:W-:Y:S04]  /*1310*/  STS.U8 [R0+UR4+0x400], R49 ;  /* 0x0004003100007988 */ /* 0x004fe80008000004 */
[----:B----4-:R-:W-:Y:S04]  /*1320*/  STS.U8 [R0+UR4+0x600], R55 ;  /* 0x0006003700007988 */ /* 0x010fe80008000004 */
[----:B------:R-:W-:Y:S04]  /*1330*/  STS.U8 [R36+UR4+0x100], R43 ;  /* 0x0001002b24007988 */ /* 0x000fe80008000004 */
[----:B------:R-:W-:Y:S04]  /*1340*/  STS.U8 [R36+UR4+0x300], R47 ;  /* 0x0003002f24007988 */ /* 0x000fe80008000004 */
[----:B------:R-:W-:Y:S04]  /*1350*/  STS.U8 [R36+UR4+0x500], R53 ;  /* 0x0005003524007988 */ /* 0x000fe80008000004 */
[----:B------:R-:W-:Y:S01]  /*1360*/  STS.U8 [R36+UR4+0x700], R57 ;  /* 0x0007003924007988 */ /* 0x000fe20008000004 */
[----:B------:R-:W-:Y:S06]  /*1370*/  BAR.SYNC.DEFER_BLOCKING 0x0 ;  /* 0x0000000000007b1d */ /* 0x000fec0000010000 */
[----:B------:R0:W2:Y:S04]  /*1380*/  @!P3 LDG.E.U8 R51, desc[UR6][R26.64] ;  /* 0x000000061a33b981 */ /* 0x0000a8000c1e1100 */
[----:B------:R-:W3:Y:S04]  /*1390*/  @!P3 LDG.E.U8 R67, desc[UR6][R16.64] ;  /* 0x000000061043b981 */ /* 0x000ee8000c1e1100 */
[----:B------:R1:W4:Y:S04]  /*13a0*/  @!P3 LDG.E.U8 R71, desc[UR6][R24.64] ;  /* 0x000000061847b981 */ /* 0x000328000c1e1100 */
[----:B------:R-:W5:Y:S04]  /*13b0*/  @!P3 LDG.E.U8 R69, desc[UR6][R18.64] ;  /* 0x000000061245b981 */ /* 0x000f68000c1e1100 */
[----:B------:R-:W-:Y:S04]  /*13c0*/  LDS.U8 R41, [R29+UR4+0x200] ;  /* 0x000200041d297984 */ /* 0x000fe80008000000 */
[----:B------:R-:W1:Y:S04]  /*13d0*/  LDS.U8 R56, [R29+UR4+0x220] ;  /* 0x000220041d387984 */ /* 0x000e680008000000 */
[----:B------:R-:W-:Y:S04]  /*13e0*/  LDS.U8 R43, [R35+UR4] ;  /* 0x00000004232b7984 */ /* 0x000fe80008000000 */
[----:B------:R-:W1:Y:S04]  /*13f0*/  LDS.U8 R58, [R35+UR4+0x20] ;  /* 0x00002004233a7984 */ /* 0x000e680008000000 */
[----:B0-----:R-:W-:Y:S04]  /*1400*/  LDS.U8 R26, [R29+UR4] ;  /* 0x000000041d1a7984 */ /* 0x001fe80008000000 */
[----:B------:R-:W0:Y:S04]  /*1410*/  LDS.U8 R27, [R29+UR4+0x20] ;  /* 0x000020041d1b7984 */ /* 0x000e280008000000 */
[----:B------:R-:W-:Y:S04]  /*1420*/  LDS.U8 R59, [R29+UR4+0x40] ;  /* 0x000040041d3b7984 */ /* 0x000fe80008000000 */
[----:B------:R-:W-:Y:S04]  /*1430*/  LDS.U8 R50, [R29+UR4+0x60] ;  /* 0x000060041d327984 */ /* 0x000fe80008000000 */
[----:B-1----:R-:W-:Y:S04]  /*1440*/  LDS.U8 R24, [R35+UR4+0x200] ;  /* 0x0002000423187984 */ /* 0x002fe80008000000 */
[----:B------:R-:W1:Y:S04]  /*1450*/  LDS.U8 R17, [R35+UR4+0x220] ;  /* 0x0002200423117984 */ /* 0x000e680008000000 */
[----:B------:R-:W-:Y:S01]  /*1460*/  LDS.U8 R61, [R29+UR4+0x240] ;  /* 0x000240041d3d7984 */ /* 0x000fe20008000000 */
[----:B------:R-:W-:-:S03]  /*1470*/  IMAD R16, R56, 0x100, R41 ;  /* 0x0000010038107824 */ /* 0x000fc600078e0229 */
[----:B------:R-:W-:Y:S04]  /*1480*/  LDS.U8 R72, [R29+UR4+0x260] ;  /* 0x000260041d487984 */ /* 0x000fe80008000000 */
[----:B------:R-:W-:Y:S01]  /*1490*/  LDS.U8 R70, [R29+UR4+0x400] ;  /* 0x000400041d467984 */ /* 0x000fe20008000000 */
[----:B------:R-:W-:-:S03]  /*14a0*/  IMAD R25, R58, 0x100, R43 ;  /* 0x000001003a197824 */ /* 0x000fc600078e022b */
[----:B------:R-:W-:Y:S04]  /*14b0*/  LDS.U8 R49, [R29+UR4+0x420] ;  /* 0x000420041d317984 */ /* 0x000fe80008000000 */
        /* <DEDUP_REMOVED lines=9> */
[----:B------:R-:W1:Y:S04]  /*1550*/  LDS.U8 R41, [R29+UR4+0x660] ;  /* 0x000660041d297984 */ /* 0x000e680008000000 */
[----:B------:R-:W-:Y:S04]  /*1560*/  LDS.U8 R55, [R35+UR4+0x400] ;  /* 0x0004000423377984 */ /* 0x000fe80008000000 */
[----:B------:R-:W-:Y:S04]  /*1570*/  LDS.U8 R66, [R35+UR4+0x420] ;  /* 0x0004200423427984 */ /* 0x000fe80008000000 */
[----:B------:R-:W-:Y:S04]  /*1580*/  LDS.U8 R43, [R35+UR4+0x440] ;  /* 0x00044004232b7984 */ /* 0x000fe80008000000 */
[----:B------:R-:W-:Y:S04]  /*1590*/  LDS.U8 R56, [R35+UR4+0x460] ;  /* 0x0004600423387984 */ /* 0x000fe80008000000 */
[----:B------:R-:W-:Y:S04]  /*15a0*/  LDS.U8 R57, [R35+UR4+0x600] ;  /* 0x0006000423397984 */ /* 0x000fe80008000000 */
[----:B------:R-:W-:Y:S04]  /*15b0*/  LDS.U8 R68, [R35+UR4+0x620] ;  /* 0x0006200423447984 */ /* 0x000fe80008000000 */
[----:B------:R-:W-:Y:S04]  /*15c0*/  LDS.U8 R45, [R35+UR4+0x640] ;  /* 0x00064004232d7984 */ /* 0x000fe80008000000 */
[----:B------:R-:W-:Y:S01]  /*15d0*/  LDS.U8 R58, [R35+UR4+0x660] ;  /* 0x00066004233a7984 */ /* 0x000fe20008000000 */
[----:B------:R-:W-:Y:S01]  /*15e0*/  BAR.SYNC.DEFER_BLOCKING 0x0 ;  /* 0x0000000000007b1d */ /* 0x000fe20000010000 */
[----:B0-----:R-:W-:-:S02]  /*15f0*/  IMAD R26, R27, 0x100, R26 ;  /* 0x000001001b1a7824 */ /* 0x001fc400078e021a */
[----:B-1----:R-:W-:-:S03]  /*1600*/  IMAD R17, R17, 0x100, R24 ;  /* 0x0000010011117824 */ /* 0x002fc600078e0218 */
[----:B------:R-:W-:Y:S02]  /*1610*/  F2FP.F16.E4M3.UNPACK_B R24, R26 ;  /* 0x0000001aff18723e */ /* 0x000fe400020006ff */
[----:B------:R-:W-:Y:S02]  /*1620*/  F2FP.F16.E4M3.UNPACK_B R26, R16 ;  /* 0x00000010ff1a723e */ /* 0x000fe400020006ff */
[----:B------:R-:W-:Y:S01]  /*1630*/  F2FP.F16.E4M3.UNPACK_B R27, R17 ;  /* 0x00000011ff1b723e */ /* 0x000fe200020006ff */
[----:B------:R-:W-:Y:S01]  /*1640*/  IMAD R59, R50, 0x100, R59 ;  /* 0x00000100323b7824 */ /* 0x000fe200078e023b */
[----:B------:R-:W-:Y:S01]  /*1650*/  F2FP.F16.E4M3.UNPACK_B R25, R25 ;  /* 0x00000019ff19723e */ /* 0x000fe200020006ff */
[----:B------:R-:W-:Y:S02]  /*1660*/  VIADD R39, R39, 0xffffffff ;  /* 0xffffffff27277836 */ /* 0x000fe40000000000 */
[----:B------:R-:W-:-:S03]  /*1670*/  IMAD R41, R41, 0x100, R60 ;  /* 0x0000010029297824 */ /* 0x000fc600078e023c */
[----:B------:R-:W-:Y:S01]  /*1680*/  ISETP.NE.U32.AND P0, PT, R39, RZ, PT ;  /* 0x000000ff2700720c */ /* 0x000fe20003f05070 */
[----:B------:R-:W-:Y:S01]  /*1690*/  UIADD3 UR5, UPT, UPT, UR5, -0x40, URZ ;  /* 0xffffffc005057890 */ /* 0x000fe2000fffe0ff */
[----:B------:R-:W-:Y:S02]  /*16a0*/  IADD3 R15, P1, PT, R2, R15, RZ ;  /* 0x0000000f020f7210 */ /* 0x000fe40007f3e0ff */
[----:B------:R-:W-:Y:S01]  /*16b0*/  IADD3 R14, P2, PT, R3, R14, RZ ;  /* 0x0000000e030e7210 */ /* 0x000fe20007f5e0ff */
[----:B--2---:R-:W-:Y:S04]  /*16c0*/  STS.U8 [R34+UR4], R51 ;  /* 0x0000003322007988 */ /* 0x004fe80008000004 */
[----:B---3--:R-:W-:Y:S04]  /*16d0*/  STS.U8 [R34+UR4+0x200], R67 ;  /* 0x0002004322007988 */ /* 0x008fe80008000004 */
[----:B----4-:R-:W-:Y:S04]  /*16e0*/  STS.U8 [R37+UR4+0x100], R71 ;  /* 0x0001004725007988 */ /* 0x010fe80008000004 */
[----:B-----5:R-:W-:Y:S01]  /*16f0*/  STS.U8 [R37+UR4+0x300], R69 ;  /* 0x0003004525007988 */ /* 0x020fe20008000004 */
[----:B------:R-:W-:Y:S06]  /*1700*/  BAR.SYNC.DEFER_BLOCKING 0x0 ;  /* 0x0000000000007b1d */ /* 0x000fec0000010000 */
[----:B------:R-:W0:Y:S02]  /*1710*/  LDSM.16.M88.4 R16, [R28] ;  /* 0x000000001c10783b */ /* 0x000e240000000200 */
[----:B0-----:R-:W-:-:S02]  /*1720*/  F2FP.F16.E4M3.UNPACK_B R50, R16 ;  /* 0x00000010ff32723e */ /* 0x001fc400020006ff */
[----:B------:R-:W-:-:S07]  /*1730*/  F2FP.F16.E4M3.UNPACK_B R51, R17 ;  /* 0x00000011ff33723e */ /* 0x000fce00020006ff */
[----:B------:R-:W-:Y:S01]  /*1740*/  HMMA.16816.F32 R24, R24, R50, R20 ;  /* 0x000000321818723c */ /* 0x000fe20000001814 */
[----:B------:R-:W-:Y:S02]  /*1750*/  IMAD R22, R72, 0x100, R61 ;  /* 0x0000010048167824 */ /* 0x000fe400078e023d */
[----:B------:R-:W-:Y:S02]  /*1760*/  IMAD R21, R74, 0x100, R63 ;  /* 0x000001004a157824 */ /* 0x000fe400078e023f */
[----:B------:R-:W-:Y:S01]  /*1770*/  IMAD R23, R76, 0x100, R65 ;  /* 0x000001004c177824 */ /* 0x000fe200078e0241 */
[----:B------:R-:W-:Y:S02]  /*1780*/  F2FP.F16.E4M3.UNPACK_B R20, R59 ;  /* 0x0000003bff14723e */ /* 0x000fe400020006ff */
[----:B------:R-:W-:Y:S02]  /*1790*/  F2FP.F16.E4M3.UNPACK_B R22, R22 ;  /* 0x00000016ff16723e */ /* 0x000fe400020006ff */
[----:B------:R-:W-:-:S02]  /*17a0*/  F2FP.F16.E4M3.UNPACK_B R21, R21 ;  /* 0x00000015ff15723e */ /* 0x000fc400020006ff */
[----:B------:R-:W-:Y:S02]  /*17b0*/  F2FP.F16.E4M3.UNPACK_B R23, R23 ;  /* 0x00000017ff17723e */ /* 0x000fe400020006ff */
[----:B------:R-:W-:Y:S02]  /*17c0*/  F2FP.F16.E4M3.UNPACK_B R16, R16.H1 ;  /* 0x00000010ff10723e */ /* 0x000fe400030006ff */
[----:B------:R-:W-:-:S07]  /*17d0*/  F2FP.F16.E4M3.UNPACK_B R17, R17.H1 ;  /* 0x00000011ff11723e */ /* 0x000fce00030006ff */
[----:B------:R-:W-:Y:S01]  /*17e0*/  HMMA.16816.F32 R20, R20, R16, R24 ;  /* 0x000000101414723c */ /* 0x000fe20000001818 */
[----:B------:R-:W-:Y:S02]  /*17f0*/  IMAD R24, R49, 0x100, R70 ;  /* 0x0000010031187824 */ /* 0x000fe400078e0246 */
[----:B------:R-:W-:Y:S02]  /*1800*/  IMAD R26, R64, 0x100, R53 ;  /* 0x00000100401a7824 */ /* 0x000fe400078e0235 */
[----:B------:R-:W-:Y:S02]  /*1810*/  IMAD R25, R66, 0x100, R55 ;  /* 0x0000010042197824 */ /* 0x000fe400078e0237 */
[----:B------:R-:W-:Y:S01]  /*1820*/  IMAD R27, R68, 0x100, R57 ;  /* 0x00000100441b7824 */ /* 0x000fe200078e0239 */
[----:B------:R-:W-:Y:S02]  /*1830*/  F2FP.F16.E4M3.UNPACK_B R24, R24 ;  /* 0x00000018ff18723e */ /* 0x000fe400020006ff */
[----:B------:R-:W-:-:S02]  /*1840*/  F2FP.F16.E4M3.UNPACK_B R26, R26 ;  /* 0x0000001aff1a723e */ /* 0x000fc400020006ff */
[----:B------:R-:W-:Y:S02]  /*1850*/  F2FP.F16.E4M3.UNPACK_B R25, R25 ;  /* 0x00000019ff19723e */ /* 0x000fe400020006ff */
[----:B------:R-:W-:Y:S02]  /*1860*/  F2FP.F16.E4M3.UNPACK_B R27, R27 ;  /* 0x0000001bff1b723e */ /* 0x000fe400020006ff */
[----:B------:R-:W-:Y:S02]  /*1870*/  F2FP.F16.E4M3.UNPACK_B R16, R18 ;  /* 0x00000012ff10723e */ /* 0x000fe400020006ff */
[----:B------:R-:W-:-:S07]  /*1880*/  F2FP.F16.E4M3.UNPACK_B R17, R19 ;  /* 0x00000013ff11723e */ /* 0x000fce00020006ff */
[----:B------:R-:W-:Y:S01]  /*1890*/  HMMA.16816.F32 R20, R24, R16, R20 ;  /* 0x000000101814723c */ /* 0x000fe20000001814 */
[----:B------:R-:W-:Y:S02]  /*18a0*/  IMAD R16, R47, 0x100, R62 ;  /* 0x000001002f107824 */ /* 0x000fe400078e023e */
[----:B------:R-:W-:Y:S02]  /*18b0*/  IMAD R17, R56, 0x100, R43 ;  /* 0x0000010038117824 */ /* 0x000fe400078e022b */
[----:B------:R-:W-:Y:S01]  /*18c0*/  IMAD R45, R58, 0x100, R45 ;  /* 0x000001003a2d7824 */ /* 0x000fe200078e022d */
[----:B------:R-:W-:Y:S02]  /*18d0*/  F2FP.F16.E4M3.UNPACK_B R24, R18.H1 ;  /* 0x00000012ff18723e */ /* 0x000fe400030006ff */
[----:B------:R-:W-:Y:S02]  /*18e0*/  F2FP.F16.E4M3.UNPACK_B R25, R19.H1 ;  /* 0x00000013ff19723e */ /* 0x000fe400030006ff */
[----:B------:R-:W-:-:S02]  /*18f0*/  F2FP.F16.E4M3.UNPACK_B R16, R16 ;  /* 0x00000010ff10723e */ /* 0x000fc400020006ff */
[----:B------:R-:W-:Y:S02]  /*1900*/  F2FP.F16.E4M3.UNPACK_B R18, R41 ;  /* 0x00000029ff12723e */ /* 0x000fe400020006ff */
[----:B------:R-:W-:Y:S02]  /*1910*/  F2FP.F16.E4M3.UNPACK_B R17, R17 ;  /* 0x00000011ff11723e */ /* 0x000fe400020006ff */
[----:B------:R-:W-:Y:S02]  /*1920*/  F2FP.F16.E4M3.UNPACK_B R19, R45 ;  /* 0x0000002dff13723e */ /* 0x000fe400020006ff */
[----:B------:R-:W-:Y:S02]  /*1930*/  LEA.HI.X.SX32 R13, R2, R13, 0x1, P1 ;  /* 0x0000000d020d7211 */ /* 0x000fe400008f0eff */
[----:B------:R-:W-:-:S03]  /*1940*/  LEA.HI.X.SX32 R12, R3, R12, 0x1, P2 ;  /* 0x0000000c030c7211 */ /* 0x000fc600010f0eff */
[----:B------:R-:W-:Y:S01]  /*1950*/  HMMA.16816.F32 R20, R16, R24, R20 ;  /* 0x000000181014723c */ /* 0x000fe20000001814 */
[----:B------:R-:W-:-:S04]  /*1960*/  NOP ;  /* 0x0000000000007918 */ /* 0x000fc80000000000 */
[----:B------:R-:W-:-:S15]  /*1970*/  @P0 BRA `(.L_x_1) ;  /* 0xfffffff4004c0947 */ /* 0x000fde000383ffff */
.L_x_0:
[----:B------:R-:W0:Y:S01]  /*1980*/  S2R R2, SR_TID.X ;  /* 0x0000000000027919 */ /* 0x000e220000002100 */
[----:B------:R-:W1:Y:S01]  /*1990*/  S2UR UR5, SR_CgaCtaId ;  /* 0x00000000000579c3 */ /* 0x000e620000008800 */
[----:B------:R-:W-:Y:S01]  /*19a0*/  IMAD.SHL.U32 R0, R33, 0x20, RZ ;  /* 0x0000002021007824 */ /* 0x000fe200078e00ff */
[----:B------:R-:W-:-:S06]  /*19b0*/  SHF.R.S32.HI R3, RZ, 0x6, R33 ;  /* 0x00000006ff037819 */ /* 0x000fcc0000011421 */
[----:B------:R-:W-:Y:S01]  /*19c0*/  BAR.SYNC.DEFER_BLOCKING 0x0 ;  /* 0x0000000000007b1d */ /* 0x000fe20000010000 */
[----:B------:R-:W-:Y:S02]  /*19d0*/  F2FP.SATFINITE.E4M3.F32.PACK_AB_MERGE_C R20, R21, R20, RZ ;  /* 0x000000141514723e */ /* 0x000fe400048070ff */
[----:B------:R-:W-:Y:S02]  /*19e0*/  LOP3.LUT R0, R0, 0x60, RZ, 0xc0, !PT ;  /* 0x0000006000007812 */ /* 0x000fe400078ec0ff */
[----:B------:R-:W-:Y:S01]  /*19f0*/  F2FP.SATFINITE.E4M3.F32.PACK_AB_MERGE_C R22, R23, R22, RZ ;  /* 0x000000161716723e */ /* 0x000fe200048070ff */
[----:B------:R-:W-:Y:S01]  /*1a00*/  UMOV UR4, 0x400 ;  /* 0x0000040000047882 */ /* 0x000fe20000000000 */
[----:B------:R-:W-:Y:S01]  /*1a10*/  LOP3.LUT R31, R31, 0x180, RZ, 0xc0, !PT ;  /* 0x000001801f1f7812 */ /* 0x000fe200078ec0ff */
[----:B------:R-:W2:Y:S01]  /*1a20*/  LDCU.128 UR8, c[0x0][0x390] ;  /* 0x00007200ff0877ac */ /* 0x000ea20008000c00 */
[----:B------:R-:W-:Y:S02]  /*1a30*/  LOP3.LUT R4, R33, 0xc0, RZ, 0xc0, !PT ;  /* 0x000000c021047812 */ /* 0x000fe400078ec0ff */
[----:B------:R-:W-:-:S04]  /*1a40*/  SHF.R.U32.HI R9, RZ, 0x5, R33 ;  /* 0x00000005ff097819 */ /* 0x000fc80000011621 */
[----:B------:R-:W-:Y:S01]  /*1a50*/  SGXT.U32 R9, R9, 0x3 ;  /* 0x000000030909781a */ /* 0x000fe20000000000 */
[----:B-1----:R-:W-:Y:S01]  /*1a60*/  ULEA UR4, UR5, UR4, 0x18 ;  /* 0x0000000405047291 */ /* 0x002fe2000f8ec0ff */
[----:B------:R-:W1:Y:S01]  /*1a70*/  LDCU UR5, c[0x0][0x3b4] ;  /* 0x00007680ff0577ac */ /* 0x000e620008000800 */
[----:B--2---:R-:W-:Y:S02]  /*1a80*/  ISETP.GE.AND P0, PT, R32, UR10, PT ;  /* 0x0000000a20007c0c */ /* 0x004fe4000bf06270 */
[----:B0-----:R-:W-:Y:S02]  /*1a90*/  LOP3.LUT R6, R2, 0x1f, RZ, 0xc0, !PT ;  /* 0x0000001f02067812 */ /* 0x001fe400078ec0ff */
[----:B------:R-:W-:Y:S02]  /*1aa0*/  SGXT R2, R3, 0x1 ;  /* 0x000000010302781a */ /* 0x000fe40000000200 */
[----:B------:R-:W-:Y:S01]  /*1ab0*/  LOP3.LUT R3, R0, 0x1c, R33, 0xf8, !PT ;  /* 0x0000001c00037812 */ /* 0x000fe200078ef821 */
[----:B------:R-:W-:Y:S01]  /*1ac0*/  IMAD R31, R6, 0x4, R31 ;  /* 0x00000004061f7824 */ /* 0x000fe200078e021f */
[----:B------:R-:W-:-:S02]  /*1ad0*/  LOP3.LUT R0, R33, 0x20, RZ, 0xc0, !PT ;  /* 0x0000002021007812 */ /* 0x000fc400078ec0ff */
[----:B------:R-:W-:Y:S02]  /*1ae0*/  LOP3.LUT R3, R3, 0x140, R2, 0x78, !PT ;  /* 0x0000014003037812 */ /* 0x000fe400078e7802 */
[----:B------:R-:W-:Y:S02]  /*1af0*/  SHF.R.U32.HI R2, RZ, 0x1, R4 ;  /* 0x00000001ff027819 */ /* 0x000fe40000011604 */
[----:B------:R-:W-:Y:S02]  /*1b00*/  LEA.HI R3, R0, R3, RZ, 0x1c ;  /* 0x0000000300037211 */ /* 0x000fe400078fe0ff */
[----:B------:R-:W-:Y:S02]  /*1b10*/  SHF.R.U32.HI R4, RZ, 0x5, R33 ;  /* 0x00000005ff047819 */ /* 0x000fe40000011621 */
[----:B------:R-:W-:Y:S01]  /*1b20*/  LOP3.LUT R5, R3, 0x20, RZ, 0x3c, !PT ;  /* 0x0000002003057812 */ /* 0x000fe200078e3cff */
[----:B------:R0:W-:Y:S01]  /*1b30*/  STS.U16 [R3+UR4], R20 ;  /* 0x0000001403007988 */ /* 0x0001e20008000404 */
[----:B------:R-:W-:Y:S01]  /*1b40*/  LOP3.LUT R31, R31, R2, RZ, 0x3c, !PT ;  /* 0x000000021f1f7212 */ /* 0x000fe200078e3cff */
[----:B-1----:R-:W-:Y:S01]  /*1b50*/  IMAD R2, R32, UR5, RZ ;  /* 0x0000000520027c24 */ /* 0x002fe2000f8e02ff */
[----:B------:R-:W-:Y:S01]  /*1b60*/  SGXT.U32 R0, R4, 0x1 ;  /* 0x000000010400781a */ /* 0x000fe20000000000 */
[----:B------:R-:W-:Y:S03]  /*1b70*/  STS.U16 [R5+UR4+0x80], R22 ;  /* 0x0000801605007988 */ /* 0x000fe60008000404 */
[----:B------:R-:W-:Y:S01]  /*1b80*/  IADD3 R31, PT, PT, R31, UR4, R0 ;  /* 0x000000041f1f7c10 */ /* 0x000fe2000fffe000 */
[----:B------:R-:W-:Y:S01]  /*1b90*/  BAR.SYNC.DEFER_BLOCKING 0x0 ;  /* 0x0000000000007b1d */ /* 0x000fe20000010000 */
[----:B------:R-:W-:-:S02]  /*1ba0*/  LOP3.LUT R0, R30, R9, RZ, 0xfc, !PT ;  /* 0x000000091e007212 */ /* 0x000fc400078efcff */
[----:B------:R-:W-:Y:S02]  /*1bb0*/  LOP3.LUT R30, R30, 0x8, R9, 0xfe, !PT ;  /* 0x000000081e1e7812 */ /* 0x000fe400078efe09 */
[----:B------:R-:W-:Y:S01]  /*1bc0*/  IADD3 R4, P2, PT, R2, UR8, RZ ;  /* 0x0000000802047c10 */ /* 0x000fe2000ff5e0ff */
[----:B------:R-:W0:Y:S01]  /*1bd0*/  LDCU UR4, c[0x0][0x3b8] ;  /* 0x00007700ff0477ac */ /* 0x000e220008000800 */
[----:B------:R-:W-:Y:S02]  /*1be0*/  ISETP.LT.AND P1, PT, R0, UR11, !P0 ;  /* 0x0000000b00007c0c */ /* 0x000fe4000c721270 */
[----:B------:R-:W-:Y:S01]  /*1bf0*/  ISETP.LT.AND P0, PT, R30, UR11, !P0 ;  /* 0x0000000b1e007c0c */ /* 0x000fe2000c701270 */
[----:B------:R-:W1:Y:S01]  /*1c00*/  LDS.U8 R7, [R31] ;  /* 0x000000001f077984 */ /* 0x000e620000000000 */
[----:B0-----:R-:W-:Y:S01]  /*1c10*/  IMAD R3, R0, UR4, RZ ;  /* 0x0000000400037c24 */ /* 0x001fe2000f8e02ff */
[----:B------:R-:W-:Y:S01]  /*1c20*/  LEA.HI.X.SX32 R0, R2, UR9, 0x1, P2 ;  /* 0x0000000902007c11 */ /* 0x000fe200090f0eff */
[----:B------:R-:W-:-:S03]  /*1c30*/  IMAD R30, R30, UR4, RZ ;  /* 0x000000041e1e7c24 */ /* 0x000fc6000f8e02ff */
[----:B------:R-:W-:-:S04]  /*1c40*/  IADD3 R2, P2, PT, R3, R4, RZ ;  /* 0x0000000403027210 */ /* 0x000fc80007f5e0ff */
[----:B------:R-:W-:-:S05]  /*1c50*/  LEA.HI.X.SX32 R3, R3, R0, 0x1, P2 ;  /* 0x0000000003037211 */ /* 0x000fca00010f0eff */
[----:B-1----:R0:W-:Y:S01]  /*1c60*/  @P1 STG.E.U8 desc[UR6][R2.64], R7 ;  /* 0x0000000702001986 */ /* 0x0021e2000c101106 */
[----:B------:R-:W-:Y:S05]  /*1c70*/  @!P0 EXIT ;  /* 0x000000000000894d */ /* 0x000fea0003800000 */
[----:B------:R-:W1:Y:S01]  /*1c80*/  LDS.U8 R31, [R31+0x2] ;  /* 0x000002001f1f7984 */ /* 0x000e620000000000 */
[----:B0-----:R-:W-:-:S04]  /*1c90*/  IADD3 R2, P0, PT, R30, R4, RZ ;  /* 0x000000041e027210 */ /* 0x001fc80007f1e0ff */
[----:B------:R-:W-:-:S05]  /*1ca0*/  LEA.HI.X.SX32 R3, R30, R0, 0x1, P0 ;  /* 0x000000001e037211 */ /* 0x000fca00000f0eff */
[----:B-1----:R-:W-:Y:S01]  /*1cb0*/  STG.E.U8 desc[UR6][R2.64], R31 ;  /* 0x0000001f02007986 */ /* 0x002fe2000c101106 */
[----:B------:R-:W-:Y:S05]  /*1cc0*/  EXIT ;  /* 0x000000000000794d */ /* 0x000fea0003800000 */
.L_x_2:
[----:B------:R-:W-:-:S00]  /*1cd0*/  BRA `(.L_x_2) ;  /* 0xfffffffc00fc7947 */ /* 0x000fc0000383ffff */
[----:B------:R-:W-:-:S00]  /*1ce0*/  NOP ;  /* 0x0000000000007918 */ /* 0x000fc00000000000 */
        /* <DEDUP_REMOVED lines=9> */
.L_x_3:


//--------------------- .nv.shared.matmul_kernel  --------------------------
	.section	.nv.shared.matmul_kernel,"aw",@nobits
	.sectionflags	@""
	.align	16
	.zero		1024


//--------------------- .nv.shared.reserved.0     --------------------------
	.section	.nv.shared.reserved.0,"aw",@nobits
	.weak		__nv_reservedSMEM_offset_0_alias
	.size		__nv_reservedSMEM_offset_0_alias, 0, 64
	.other		__nv_reservedSMEM_offset_0_alias,@"STO_CUDA_RESERVED_SHARED STV_DEFAULT"
__nv_reservedSMEM_offset_0_alias:
	.zero		0
	.zero		64


//--------------------- .nv.constant0.matmul_kernel --------------------------
	.section	.nv.constant0.matmul_kernel,"a",@progbits
	.sectionflags	@""
	.align	4
.nv.constant0.matmul_kernel:
	.zero		976


//--------------------- SYMBOLS --------------------------

	.type		.nv.reservedSmem.offset0,@object
	.size		.nv.reservedSmem.offset0,0x4
	.type		.nv.reservedSmem.cap,@object
	.size		.nv.reservedSmem.cap,0x4
